//
// Generated by NVIDIA NVVM Compiler
//
// Compiler Build ID: CL-36424714
// Cuda compilation tools, release 13.0, V13.0.88
// Based on NVVM 20.0.0
//

.version 9.0
.target sm_100
.address_size 64

	// .globl	_Z10initializePiS_ii
.extern .func  (.param .b32 func_retval0) vprintf
(
	.param .b64 vprintf_param_0,
	.param .b64 vprintf_param_1
)
;
.global .align 1 .b8 $str[26] = {78, 101, 103, 97, 116, 105, 118, 101, 32, 99, 121, 99, 108, 101, 32, 100, 101, 116, 101, 99, 116, 101, 100, 33, 10};

.visible .entry _Z10initializePiS_ii(
	.param .u64 .ptr .align 1 _Z10initializePiS_ii_param_0,
	.param .u64 .ptr .align 1 _Z10initializePiS_ii_param_1,
	.param .u32 _Z10initializePiS_ii_param_2,
	.param .u32 _Z10initializePiS_ii_param_3
)
{
	.reg .pred 	%p<3>;
	.reg .b32 	%r<9>;
	.reg .b64 	%rd<8>;

	ld.param.u64 	%rd1, [_Z10initializePiS_ii_param_0];
	ld.param.u64 	%rd2, [_Z10initializePiS_ii_param_1];
	ld.param.u32 	%r3, [_Z10initializePiS_ii_param_2];
	ld.param.u32 	%r2, [_Z10initializePiS_ii_param_3];
	mov.u32 	%r4, %tid.x;
	mov.u32 	%r5, %ctaid.x;
	mov.u32 	%r6, %ntid.x;
	mad.lo.s32 	%r1, %r5, %r6, %r4;
	setp.ge.s32 	%p1, %r1, %r3;
	@%p1 bra 	$L__BB0_2;
	cvta.to.global.u64 	%rd3, %rd1;
	cvta.to.global.u64 	%rd4, %rd2;
	setp.eq.s32 	%p2, %r1, %r2;
	selp.b32 	%r7, 0, 99999, %p2;
	mul.wide.s32 	%rd5, %r1, 4;
	add.s64 	%rd6, %rd3, %rd5;
	st.global.u32 	[%rd6], %r7;
	add.s64 	%rd7, %rd4, %rd5;
	mov.b32 	%r8, 0;
	st.global.u32 	[%rd7], %r8;
$L__BB0_2:
	ret;

}
	// .globl	_Z5relaxP4EdgePiS1_i
.visible .entry _Z5relaxP4EdgePiS1_i(
	.param .u64 .ptr .align 1 _Z5relaxP4EdgePiS1_i_param_0,
	.param .u64 .ptr .align 1 _Z5relaxP4EdgePiS1_i_param_1,
	.param .u64 .ptr .align 1 _Z5relaxP4EdgePiS1_i_param_2,
	.param .u32 _Z5relaxP4EdgePiS1_i_param_3
)
{
	.reg .pred 	%p<4>;
	.reg .b32 	%r<12>;
	.reg .b64 	%rd<15>;

	ld.param.u64 	%rd4, [_Z5relaxP4EdgePiS1_i_param_0];
	ld.param.u64 	%rd6, [_Z5relaxP4EdgePiS1_i_param_1];
	ld.param.u64 	%rd5, [_Z5relaxP4EdgePiS1_i_param_2];
	ld.param.u32 	%r6, [_Z5relaxP4EdgePiS1_i_param_3];
	cvta.to.global.u64 	%rd1, %rd6;
	mov.u32 	%r7, %tid.x;
	mov.u32 	%r8, %ctaid.x;
	mov.u32 	%r9, %ntid.x;
	mad.lo.s32 	%r1, %r8, %r9, %r7;
	setp.ge.s32 	%p1, %r1, %r6;
	@%p1 bra 	$L__BB1_4;
	cvta.to.global.u64 	%rd7, %rd4;
	mul.wide.s32 	%rd8, %r1, 12;
	add.s64 	%rd2, %rd7, %rd8;
	ld.global.u32 	%r2, [%rd2];
	mul.wide.s32 	%rd9, %r2, 4;
	add.s64 	%rd10, %rd1, %rd9;
	ld.global.u32 	%r3, [%rd10];
	setp.eq.s32 	%p2, %r3, 99999;
	@%p2 bra 	$L__BB1_4;
	ld.global.u32 	%r10, [%rd2+8];
	ld.global.u32 	%r4, [%rd2+4];
	mul.wide.s32 	%rd11, %r4, 4;
	add.s64 	%rd3, %rd1, %rd11;
	ld.global.u32 	%r11, [%rd3];
	add.s32 	%r5, %r3, %r10;
	setp.le.s32 	%p3, %r11, %r5;
	@%p3 bra 	$L__BB1_4;
	st.global.u32 	[%rd3], %r5;
	cvta.to.global.u64 	%rd12, %rd5;
	add.s64 	%rd14, %rd12, %rd11;
	st.global.u32 	[%rd14], %r2;
$L__BB1_4:
	ret;

}
	// .globl	_Z19checkNegativeCyclesP4EdgePii
.visible .entry _Z19checkNegativeCyclesP4EdgePii(
	.param .u64 .ptr .align 1 _Z19checkNegativeCyclesP4EdgePii_param_0,
	.param .u64 .ptr .align 1 _Z19checkNegativeCyclesP4EdgePii_param_1,
	.param .u32 _Z19checkNegativeCyclesP4EdgePii_param_2
)
{
	.reg .pred 	%p<4>;
	.reg .b32 	%r<14>;
	.reg .b64 	%rd<13>;

	ld.param.u64 	%rd3, [_Z19checkNegativeCyclesP4EdgePii_param_0];
	ld.param.u64 	%rd4, [_Z19checkNegativeCyclesP4EdgePii_param_1];
	ld.param.u32 	%r3, [_Z19checkNegativeCyclesP4EdgePii_param_2];
	cvta.to.global.u64 	%rd1, %rd4;
	mov.u32 	%r4, %tid.x;
	mov.u32 	%r5, %ctaid.x;
	mov.u32 	%r6, %ntid.x;
	mad.lo.s32 	%r1, %r5, %r6, %r4;
	setp.ge.s32 	%p1, %r1, %r3;
	@%p1 bra 	$L__BB2_4;
	cvta.to.global.u64 	%rd5, %rd3;
	mul.wide.s32 	%rd6, %r1, 12;
	add.s64 	%rd2, %rd5, %rd6;
	ld.global.u32 	%r7, [%rd2];
	mul.wide.s32 	%rd7, %r7, 4;
	add.s64 	%rd8, %rd1, %rd7;
	ld.global.u32 	%r2, [%rd8];
	setp.eq.s32 	%p2, %r2, 99999;
	@%p2 bra 	$L__BB2_4;
	ld.global.u32 	%r8, [%rd2+8];
	ld.global.u32 	%r9, [%rd2+4];
	mul.wide.s32 	%rd9, %r9, 4;
	add.s64 	%rd10, %rd1, %rd9;
	ld.global.u32 	%r10, [%rd10];
	add.s32 	%r11, %r2, %r8;
	setp.le.s32 	%p3, %r10, %r11;
	@%p3 bra 	$L__BB2_4;
	mov.u64 	%rd11, $str;
	cvta.global.u64 	%rd12, %rd11;
	{ // callseq 0, 0
	.param .b64 param0;
	st.param.b64 	[param0], %rd12;
	.param .b64 param1;
	st.param.b64 	[param1], 0;
	.param .b32 retval0;
	call.uni (retval0), 
	vprintf, 
	(
	param0, 
	param1
	);
	ld.param.b32 	%r12, [retval0];
	} // callseq 0
$L__BB2_4:
	ret;

}
	// .globl	_Z14initialize_seqPiS_ii
.visible .entry _Z14initialize_seqPiS_ii(
	.param .u64 .ptr .align 1 _Z14initialize_seqPiS_ii_param_0,
	.param .u64 .ptr .align 1 _Z14initialize_seqPiS_ii_param_1,
	.param .u32 _Z14initialize_seqPiS_ii_param_2,
	.param .u32 _Z14initialize_seqPiS_ii_param_3
)
{
	.reg .pred 	%p<25>;
	.reg .b32 	%r<54>;
	.reg .b64 	%rd<22>;

	ld.param.u64 	%rd9, [_Z14initialize_seqPiS_ii_param_0];
	ld.param.u64 	%rd10, [_Z14initialize_seqPiS_ii_param_1];
	ld.param.u32 	%r14, [_Z14initialize_seqPiS_ii_param_2];
	ld.param.u32 	%r15, [_Z14initialize_seqPiS_ii_param_3];
	cvta.to.global.u64 	%rd1, %rd10;
	cvta.to.global.u64 	%rd2, %rd9;
	setp.lt.s32 	%p1, %r14, 1;
	@%p1 bra 	$L__BB3_12;
	and.b32  	%r1, %r14, 7;
	setp.lt.u32 	%p2, %r14, 8;
	mov.b32 	%r52, 0;
	@%p2 bra 	$L__BB3_4;
	and.b32  	%r52, %r14, 2147483640;
	neg.s32 	%r49, %r15;
	add.s64 	%rd21, %rd2, 16;
	add.s64 	%rd20, %rd1, 16;
	mov.b32 	%r50, 0;
$L__BB3_3:
	.pragma "nounroll";
	setp.eq.s32 	%p3, %r49, 0;
	selp.b32 	%r18, 0, 99999, %p3;
	st.global.u32 	[%rd21+-16], %r18;
	mov.b32 	%r19, 0;
	st.global.u32 	[%rd20+-16], %r19;
	add.s32 	%r20, %r50, 1;
	setp.eq.s32 	%p4, %r20, %r15;
	selp.b32 	%r21, 0, 99999, %p4;
	st.global.u32 	[%rd21+-12], %r21;
	st.global.u32 	[%rd20+-12], %r19;
	add.s32 	%r22, %r50, 2;
	setp.eq.s32 	%p5, %r22, %r15;
	selp.b32 	%r23, 0, 99999, %p5;
	st.global.u32 	[%rd21+-8], %r23;
	st.global.u32 	[%rd20+-8], %r19;
	add.s32 	%r24, %r50, 3;
	setp.eq.s32 	%p6, %r24, %r15;
	selp.b32 	%r25, 0, 99999, %p6;
	st.global.u32 	[%rd21+-4], %r25;
	st.global.u32 	[%rd20+-4], %r19;
	add.s32 	%r26, %r50, 4;
	setp.eq.s32 	%p7, %r26, %r15;
	selp.b32 	%r27, 0, 99999, %p7;
	st.global.u32 	[%rd21], %r27;
	st.global.u32 	[%rd20], %r19;
	add.s32 	%r28, %r50, 5;
	setp.eq.s32 	%p8, %r28, %r15;
	selp.b32 	%r29, 0, 99999, %p8;
	st.global.u32 	[%rd21+4], %r29;
	st.global.u32 	[%rd20+4], %r19;
	add.s32 	%r30, %r50, 6;
	setp.eq.s32 	%p9, %r30, %r15;
	selp.b32 	%r31, 0, 99999, %p9;
	st.global.u32 	[%rd21+8], %r31;
	st.global.u32 	[%rd20+8], %r19;
	add.s32 	%r32, %r50, 7;
	setp.eq.s32 	%p10, %r32, %r15;
	selp.b32 	%r33, 0, 99999, %p10;
	st.global.u32 	[%rd21+12], %r33;
	st.global.u32 	[%rd20+12], %r19;
	add.s32 	%r50, %r50, 8;
	add.s32 	%r49, %r49, 8;
	add.s64 	%rd21, %rd21, 32;
	add.s64 	%rd20, %rd20, 32;
	setp.ne.s32 	%p11, %r50, %r52;
	@%p11 bra 	$L__BB3_3;
$L__BB3_4:
	setp.eq.s32 	%p12, %r1, 0;
	@%p12 bra 	$L__BB3_12;
	and.b32  	%r9, %r14, 3;
	setp.lt.u32 	%p13, %r1, 4;
	@%p13 bra 	$L__BB3_7;
	setp.eq.s32 	%p14, %r52, %r15;
	selp.b32 	%r34, 0, 99999, %p14;
	mul.wide.u32 	%rd11, %r52, 4;
	add.s64 	%rd12, %rd2, %rd11;
	st.global.u32 	[%rd12], %r34;
	add.s64 	%rd13, %rd1, %rd11;
	mov.b32 	%r35, 0;
	st.global.u32 	[%rd13], %r35;
	add.s32 	%r36, %r52, 1;
	setp.eq.s32 	%p15, %r36, %r15;
	selp.b32 	%r37, 0, 99999, %p15;
	st.global.u32 	[%rd12+4], %r37;
	st.global.u32 	[%rd13+4], %r35;
	add.s32 	%r38, %r52, 2;
	setp.eq.s32 	%p16, %r38, %r15;
	selp.b32 	%r39, 0, 99999, %p16;
	st.global.u32 	[%rd12+8], %r39;
	st.global.u32 	[%rd13+8], %r35;
	add.s32 	%r40, %r52, 3;
	setp.eq.s32 	%p17, %r40, %r15;
	selp.b32 	%r41, 0, 99999, %p17;
	st.global.u32 	[%rd12+12], %r41;
	st.global.u32 	[%rd13+12], %r35;
	add.s32 	%r52, %r52, 4;
$L__BB3_7:
	setp.eq.s32 	%p18, %r9, 0;
	@%p18 bra 	$L__BB3_12;
	setp.eq.s32 	%p19, %r9, 1;
	@%p19 bra 	$L__BB3_10;
	setp.eq.s32 	%p20, %r52, %r15;
	selp.b32 	%r42, 0, 99999, %p20;
	mul.wide.u32 	%rd14, %r52, 4;
	add.s64 	%rd15, %rd2, %rd14;
	st.global.u32 	[%rd15], %r42;
	add.s64 	%rd16, %rd1, %rd14;
	mov.b32 	%r43, 0;
	st.global.u32 	[%rd16], %r43;
	add.s32 	%r44, %r52, 1;
	setp.eq.s32 	%p21, %r44, %r15;
	selp.b32 	%r45, 0, 99999, %p21;
	st.global.u32 	[%rd15+4], %r45;
	st.global.u32 	[%rd16+4], %r43;
	add.s32 	%r52, %r52, 2;
$L__BB3_10:
	and.b32  	%r46, %r14, 1;
	setp.eq.b32 	%p22, %r46, 1;
	not.pred 	%p23, %p22;
	@%p23 bra 	$L__BB3_12;
	setp.eq.s32 	%p24, %r52, %r15;
	selp.b32 	%r47, 0, 99999, %p24;
	mul.wide.u32 	%rd17, %r52, 4;
	add.s64 	%rd18, %rd2, %rd17;
	st.global.u32 	[%rd18], %r47;
	add.s64 	%rd19, %rd1, %rd17;
	mov.b32 	%r48, 0;
	st.global.u32 	[%rd19], %r48;
$L__BB3_12:
	ret;

}
	// .globl	_Z9relax_seqP4EdgePiS1_i
.visible .entry _Z9relax_seqP4EdgePiS1_i(
	.param .u64 .ptr .align 1 _Z9relax_seqP4EdgePiS1_i_param_0,
	.param .u64 .ptr .align 1 _Z9relax_seqP4EdgePiS1_i_param_1,
	.param .u64 .ptr .align 1 _Z9relax_seqP4EdgePiS1_i_param_2,
	.param .u32 _Z9relax_seqP4EdgePiS1_i_param_3
)
{
	.reg .pred 	%p<16>;
	.reg .b32 	%r<45>;
	.reg .b64 	%rd<47>;

	ld.param.u64 	%rd15, [_Z9relax_seqP4EdgePiS1_i_param_0];
	ld.param.u64 	%rd16, [_Z9relax_seqP4EdgePiS1_i_param_1];
	ld.param.u64 	%rd17, [_Z9relax_seqP4EdgePiS1_i_param_2];
	ld.param.u32 	%r30, [_Z9relax_seqP4EdgePiS1_i_param_3];
	cvta.to.global.u64 	%rd1, %rd17;
	cvta.to.global.u64 	%rd2, %rd16;
	cvta.to.global.u64 	%rd3, %rd15;
	setp.lt.s32 	%p1, %r30, 1;
	@%p1 bra 	$L__BB4_22;
	and.b32  	%r1, %r30, 3;
	setp.lt.u32 	%p2, %r30, 4;
	mov.b32 	%r43, 0;
	@%p2 bra 	$L__BB4_16;
	and.b32  	%r43, %r30, 2147483644;
	neg.s32 	%r42, %r43;
	add.s64 	%rd45, %rd3, 24;
$L__BB4_3:
	ld.global.u32 	%r5, [%rd45+-24];
	mul.wide.s32 	%rd18, %r5, 4;
	add.s64 	%rd19, %rd2, %rd18;
	ld.global.u32 	%r6, [%rd19];
	setp.eq.s32 	%p3, %r6, 99999;
	@%p3 bra 	$L__BB4_6;
	ld.global.u32 	%r32, [%rd45+-16];
	ld.global.u32 	%r7, [%rd45+-20];
	mul.wide.s32 	%rd20, %r7, 4;
	add.s64 	%rd6, %rd2, %rd20;
	ld.global.u32 	%r33, [%rd6];
	add.s32 	%r8, %r6, %r32;
	setp.le.s32 	%p4, %r33, %r8;
	@%p4 bra 	$L__BB4_6;
	st.global.u32 	[%rd6], %r8;
	add.s64 	%rd22, %rd1, %rd20;
	st.global.u32 	[%rd22], %r5;
$L__BB4_6:
	ld.global.u32 	%r9, [%rd45+-12];
	mul.wide.s32 	%rd23, %r9, 4;
	add.s64 	%rd24, %rd2, %rd23;
	ld.global.u32 	%r10, [%rd24];
	setp.eq.s32 	%p5, %r10, 99999;
	@%p5 bra 	$L__BB4_9;
	ld.global.u32 	%r34, [%rd45+-4];
	ld.global.u32 	%r11, [%rd45+-8];
	mul.wide.s32 	%rd25, %r11, 4;
	add.s64 	%rd7, %rd2, %rd25;
	ld.global.u32 	%r35, [%rd7];
	add.s32 	%r12, %r10, %r34;
	setp.le.s32 	%p6, %r35, %r12;
	@%p6 bra 	$L__BB4_9;
	st.global.u32 	[%rd7], %r12;
	add.s64 	%rd27, %rd1, %rd25;
	st.global.u32 	[%rd27], %r9;
$L__BB4_9:
	ld.global.u32 	%r13, [%rd45];
	mul.wide.s32 	%rd28, %r13, 4;
	add.s64 	%rd29, %rd2, %rd28;
	ld.global.u32 	%r14, [%rd29];
	setp.eq.s32 	%p7, %r14, 99999;
	@%p7 bra 	$L__BB4_12;
	ld.global.u32 	%r36, [%rd45+8];
	ld.global.u32 	%r15, [%rd45+4];
	mul.wide.s32 	%rd30, %r15, 4;
	add.s64 	%rd8, %rd2, %rd30;
	ld.global.u32 	%r37, [%rd8];
	add.s32 	%r16, %r14, %r36;
	setp.le.s32 	%p8, %r37, %r16;
	@%p8 bra 	$L__BB4_12;
	st.global.u32 	[%rd8], %r16;
	add.s64 	%rd32, %rd1, %rd30;
	st.global.u32 	[%rd32], %r13;
$L__BB4_12:
	ld.global.u32 	%r17, [%rd45+12];
	mul.wide.s32 	%rd33, %r17, 4;
	add.s64 	%rd34, %rd2, %rd33;
	ld.global.u32 	%r18, [%rd34];
	setp.eq.s32 	%p9, %r18, 99999;
	@%p9 bra 	$L__BB4_15;
	ld.global.u32 	%r38, [%rd45+20];
	ld.global.u32 	%r19, [%rd45+16];
	mul.wide.s32 	%rd35, %r19, 4;
	add.s64 	%rd9, %rd2, %rd35;
	ld.global.u32 	%r39, [%rd9];
	add.s32 	%r20, %r18, %r38;
	setp.le.s32 	%p10, %r39, %r20;
	@%p10 bra 	$L__BB4_15;
	st.global.u32 	[%rd9], %r20;
	add.s64 	%rd37, %rd1, %rd35;
	st.global.u32 	[%rd37], %r17;
$L__BB4_15:
	add.s32 	%r42, %r42, 4;
	add.s64 	%rd45, %rd45, 48;
	setp.ne.s32 	%p11, %r42, 0;
	@%p11 bra 	$L__BB4_3;
$L__BB4_16:
	setp.eq.s32 	%p12, %r1, 0;
	@%p12 bra 	$L__BB4_22;
	mul.wide.u32 	%rd38, %r43, 12;
	add.s64 	%rd39, %rd38, %rd3;
	add.s64 	%rd46, %rd39, 4;
	neg.s32 	%r44, %r1;
$L__BB4_18:
	.pragma "nounroll";
	ld.global.u32 	%r25, [%rd46+-4];
	mul.wide.s32 	%rd40, %r25, 4;
	add.s64 	%rd41, %rd2, %rd40;
	ld.global.u32 	%r26, [%rd41];
	setp.eq.s32 	%p13, %r26, 99999;
	@%p13 bra 	$L__BB4_21;
	ld.global.u32 	%r40, [%rd46+4];
	ld.global.u32 	%r27, [%rd46];
	mul.wide.s32 	%rd42, %r27, 4;
	add.s64 	%rd13, %rd2, %rd42;
	ld.global.u32 	%r41, [%rd13];
	add.s32 	%r28, %r26, %r40;
	setp.le.s32 	%p14, %r41, %r28;
	@%p14 bra 	$L__BB4_21;
	st.global.u32 	[%rd13], %r28;
	add.s64 	%rd44, %rd1, %rd42;
	st.global.u32 	[%rd44], %r25;
$L__BB4_21:
	add.s64 	%rd46, %rd46, 12;
	add.s32 	%r44, %r44, 1;
	setp.ne.s32 	%p15, %r44, 0;
	@%p15 bra 	$L__BB4_18;
$L__BB4_22:
	ret;

}
	// .globl	_Z23checkNegativeCycles_seqP4EdgePii
.visible .entry _Z23checkNegativeCycles_seqP4EdgePii(
	.param .u64 .ptr .align 1 _Z23checkNegativeCycles_seqP4EdgePii_param_0,
	.param .u64 .ptr .align 1 _Z23checkNegativeCycles_seqP4EdgePii_param_1,
	.param .u32 _Z23checkNegativeCycles_seqP4EdgePii_param_2
)
{
	.reg .pred 	%p<16>;
	.reg .b32 	%r<55>;
	.reg .b64 	%rd<45>;

	ld.param.u64 	%rd9, [_Z23checkNegativeCycles_seqP4EdgePii_param_0];
	ld.param.u64 	%rd10, [_Z23checkNegativeCycles_seqP4EdgePii_param_1];
	ld.param.u32 	%r15, [_Z23checkNegativeCycles_seqP4EdgePii_param_2];
	cvta.to.global.u64 	%rd1, %rd10;
	cvta.to.global.u64 	%rd2, %rd9;
	setp.lt.s32 	%p1, %r15, 1;
	@%p1 bra 	$L__BB5_22;
	and.b32  	%r1, %r15, 3;
	setp.lt.u32 	%p2, %r15, 4;
	mov.b32 	%r53, 0;
	@%p2 bra 	$L__BB5_16;
	and.b32  	%r53, %r15, 2147483644;
	neg.s32 	%r52, %r53;
	add.s64 	%rd43, %rd2, 24;
	mov.u64 	%rd33, $str;
$L__BB5_3:
	ld.global.u32 	%r17, [%rd43+-24];
	mul.wide.s32 	%rd11, %r17, 4;
	add.s64 	%rd12, %rd1, %rd11;
	ld.global.u32 	%r5, [%rd12];
	setp.eq.s32 	%p3, %r5, 99999;
	@%p3 bra 	$L__BB5_6;
	ld.global.u32 	%r18, [%rd43+-16];
	ld.global.u32 	%r19, [%rd43+-20];
	mul.wide.s32 	%rd13, %r19, 4;
	add.s64 	%rd14, %rd1, %rd13;
	ld.global.u32 	%r20, [%rd14];
	add.s32 	%r21, %r5, %r18;
	setp.le.s32 	%p4, %r20, %r21;
	@%p4 bra 	$L__BB5_6;
	cvta.global.u64 	%rd16, %rd33;
	{ // callseq 1, 0
	.param .b64 param0;
	st.param.b64 	[param0], %rd16;
	.param .b64 param1;
	st.param.b64 	[param1], 0;
	.param .b32 retval0;
	call.uni (retval0), 
	vprintf, 
	(
	param0, 
	param1
	);
	ld.param.b32 	%r22, [retval0];
	} // callseq 1
$L__BB5_6:
	ld.global.u32 	%r24, [%rd43+-12];
	mul.wide.s32 	%rd17, %r24, 4;
	add.s64 	%rd18, %rd1, %rd17;
	ld.global.u32 	%r6, [%rd18];
	setp.eq.s32 	%p5, %r6, 99999;
	@%p5 bra 	$L__BB5_9;
	ld.global.u32 	%r25, [%rd43+-4];
	ld.global.u32 	%r26, [%rd43+-8];
	mul.wide.s32 	%rd19, %r26, 4;
	add.s64 	%rd20, %rd1, %rd19;
	ld.global.u32 	%r27, [%rd20];
	add.s32 	%r28, %r6, %r25;
	setp.le.s32 	%p6, %r27, %r28;
	@%p6 bra 	$L__BB5_9;
	cvta.global.u64 	%rd22, %rd33;
	{ // callseq 2, 0
	.param .b64 param0;
	st.param.b64 	[param0], %rd22;
	.param .b64 param1;
	st.param.b64 	[param1], 0;
	.param .b32 retval0;
	call.uni (retval0), 
	vprintf, 
	(
	param0, 
	param1
	);
	ld.param.b32 	%r29, [retval0];
	} // callseq 2
$L__BB5_9:
	ld.global.u32 	%r31, [%rd43];
	mul.wide.s32 	%rd23, %r31, 4;
	add.s64 	%rd24, %rd1, %rd23;
	ld.global.u32 	%r7, [%rd24];
	setp.eq.s32 	%p7, %r7, 99999;
	@%p7 bra 	$L__BB5_12;
	ld.global.u32 	%r32, [%rd43+8];
	ld.global.u32 	%r33, [%rd43+4];
	mul.wide.s32 	%rd25, %r33, 4;
	add.s64 	%rd26, %rd1, %rd25;
	ld.global.u32 	%r34, [%rd26];
	add.s32 	%r35, %r7, %r32;
	setp.le.s32 	%p8, %r34, %r35;
	@%p8 bra 	$L__BB5_12;
	cvta.global.u64 	%rd28, %rd33;
	{ // callseq 3, 0
	.param .b64 param0;
	st.param.b64 	[param0], %rd28;
	.param .b64 param1;
	st.param.b64 	[param1], 0;
	.param .b32 retval0;
	call.uni (retval0), 
	vprintf, 
	(
	param0, 
	param1
	);
	ld.param.b32 	%r36, [retval0];
	} // callseq 3
$L__BB5_12:
	ld.global.u32 	%r38, [%rd43+12];
	mul.wide.s32 	%rd29, %r38, 4;
	add.s64 	%rd30, %rd1, %rd29;
	ld.global.u32 	%r8, [%rd30];
	setp.eq.s32 	%p9, %r8, 99999;
	@%p9 bra 	$L__BB5_15;
	ld.global.u32 	%r39, [%rd43+20];
	ld.global.u32 	%r40, [%rd43+16];
	mul.wide.s32 	%rd31, %r40, 4;
	add.s64 	%rd32, %rd1, %rd31;
	ld.global.u32 	%r41, [%rd32];
	add.s32 	%r42, %r8, %r39;
	setp.le.s32 	%p10, %r41, %r42;
	@%p10 bra 	$L__BB5_15;
	cvta.global.u64 	%rd34, %rd33;
	{ // callseq 4, 0
	.param .b64 param0;
	st.param.b64 	[param0], %rd34;
	.param .b64 param1;
	st.param.b64 	[param1], 0;
	.param .b32 retval0;
	call.uni (retval0), 
	vprintf, 
	(
	param0, 
	param1
	);
	ld.param.b32 	%r43, [retval0];
	} // callseq 4
$L__BB5_15:
	add.s32 	%r52, %r52, 4;
	add.s64 	%rd43, %rd43, 48;
	setp.ne.s32 	%p11, %r52, 0;
	@%p11 bra 	$L__BB5_3;
$L__BB5_16:
	setp.eq.s32 	%p12, %r1, 0;
	@%p12 bra 	$L__BB5_22;
	mul.wide.u32 	%rd35, %r53, 12;
	add.s64 	%rd36, %rd35, %rd2;
	add.s64 	%rd44, %rd36, 4;
	neg.s32 	%r54, %r1;
	mov.u64 	%rd41, $str;
$L__BB5_18:
	.pragma "nounroll";
	ld.global.u32 	%r45, [%rd44+-4];
	mul.wide.s32 	%rd37, %r45, 4;
	add.s64 	%rd38, %rd1, %rd37;
	ld.global.u32 	%r13, [%rd38];
	setp.eq.s32 	%p13, %r13, 99999;
	@%p13 bra 	$L__BB5_21;
	ld.global.u32 	%r46, [%rd44+4];
	ld.global.u32 	%r47, [%rd44];
	mul.wide.s32 	%rd39, %r47, 4;
	add.s64 	%rd40, %rd1, %rd39;
	ld.global.u32 	%r48, [%rd40];
	add.s32 	%r49, %r13, %r46;
	setp.le.s32 	%p14, %r48, %r49;
	@%p14 bra 	$L__BB5_21;
	cvta.global.u64 	%rd42, %rd41;
	{ // callseq 5, 0
	.param .b64 param0;
	st.param.b64 	[param0], %rd42;
	.param .b64 param1;
	st.param.b64 	[param1], 0;
	.param .b32 retval0;
	call.uni (retval0), 
	vprintf, 
	(
	param0, 
	param1
	);
	ld.param.b32 	%r50, [retval0];
	} // callseq 5
$L__BB5_21:
	add.s64 	%rd44, %rd44, 12;
	add.s32 	%r54, %r54, 1;
	setp.ne.s32 	%p15, %r54, 0;
	@%p15 bra 	$L__BB5_18;
$L__BB5_22:
	ret;

}


// ===== COMPILED SASS (sm_100) =====

	.target	sm_100

	.elftype	@"ET_EXEC"


//--------------------- .note.nv.tkinfo           --------------------------
	.section	.note.nv.tkinfo,"",@"SHT_NOTE"
	.sectionflags	@"SHF_NOTE_NV_TKINFO"
	.tkinfo
        /*0018*/ 	.word	0x00000002
        /*0030*/ 	.string	""
        /*0030*/ 	.string	"ptxas"
        /*0030*/ 	.string	"Cuda compilation tools, release 13.0, V13.0.88"
        /*0030*/ 	.string	"Build cuda_13.0.r13.0/compiler.36424714_0"
        /*0030*/ 	.string	"-arch sm_100 -m 64 "



//--------------------- .note.nv.cuinfo           --------------------------
	.section	.note.nv.cuinfo,"",@"SHT_NOTE"
	.sectionflags	@"SHF_NOTE_NV_CUINFO"
        /*0018*/ 	.short	0x0002
        /*001a*/ 	.short	0x0064
        /*001c*/ 	.short	0x0082
	.zero		2


//--------------------- .nv.info                  --------------------------
	.section	.nv.info,"",@"SHT_CUDA_INFO"
	.align	4


	//----- nvinfo : EIATTR_REGCOUNT
	.align		4
        /*0000*/ 	.byte	0x04, 0x2f
        /*0002*/ 	.short	(.L_2 - .L_1)
	.align		4
.L_1:
        /*0004*/ 	.word	index@(_Z10initializePiS_ii)
        /*0008*/ 	.word	0x0000000c


	//----- nvinfo : EIATTR_FRAME_SIZE
	.align		4
.L_2:
        /*000c*/ 	.byte	0x04, 0x11
        /*000e*/ 	.short	(.L_4 - .L_3)
	.align		4
.L_3:
        /*0010*/ 	.word	index@(_Z10initializePiS_ii)
        /*0014*/ 	.word	0x00000000


	//----- nvinfo : EIATTR_REGCOUNT
	.align		4
.L_4:
        /*0018*/ 	.byte	0x04, 0x2f
        /*001a*/ 	.short	(.L_6 - .L_5)
	.align		4
.L_5:
        /*001c*/ 	.word	index@(_Z5relaxP4EdgePiS1_i)
        /*0020*/ 	.word	0x0000000e


	//----- nvinfo : EIATTR_FRAME_SIZE
	.align		4
.L_6:
        /*0024*/ 	.byte	0x04, 0x11
        /*0026*/ 	.short	(.L_8 - .L_7)
	.align		4
.L_7:
        /*0028*/ 	.word	index@(_Z5relaxP4EdgePiS1_i)
        /*002c*/ 	.word	0x00000000


	//----- nvinfo : EIATTR_REGCOUNT
	.align		4
.L_8:
        /*0030*/ 	.byte	0x04, 0x2f
        /*0032*/ 	.short	(.L_10 - .L_9)
	.align		4
.L_9:
        /*0034*/ 	.word	index@(_Z19checkNegativeCyclesP4EdgePii)
        /*0038*/ 	.word	0x00000018


	//----- nvinfo : EIATTR_FRAME_SIZE
	.align		4
.L_10:
        /*003c*/ 	.byte	0x04, 0x11
        /*003e*/ 	.short	(.L_12 - .L_11)
	.align		4
.L_11:
        /*0040*/ 	.word	index@(_Z19checkNegativeCyclesP4EdgePii)
        /*0044*/ 	.word	0x00000000


	//----- nvinfo : EIATTR_REGCOUNT
	.align		4
.L_12:
        /*0048*/ 	.byte	0x04, 0x2f
        /*004a*/ 	.short	(.L_14 - .L_13)
	.align		4
.L_13:
        /*004c*/ 	.word	index@(_Z14initialize_seqPiS_ii)
        /*0050*/ 	.word	0x00000016


	//----- nvinfo : EIATTR_FRAME_SIZE
	.align		4
.L_14:
        /*0054*/ 	.byte	0x04, 0x11
        /*0056*/ 	.short	(.L_16 - .L_15)
	.align		4
.L_15:
        /*0058*/ 	.word	index@(_Z14initialize_seqPiS_ii)
        /*005c*/ 	.word	0x00000000


	//----- nvinfo : EIATTR_REGCOUNT
	.align		4
.L_16:
        /*0060*/ 	.byte	0x04, 0x2f
        /*0062*/ 	.short	(.L_18 - .L_17)
	.align		4
.L_17:
        /*0064*/ 	.word	index@(_Z9relax_seqP4EdgePiS1_i)
        /*0068*/ 	.word	0x00000014


	//----- nvinfo : EIATTR_FRAME_SIZE
	.align		4
.L_18:
        /*006c*/ 	.byte	0x04, 0x11
        /*006e*/ 	.short	(.L_20 - .L_19)
	.align		4
.L_19:
        /*0070*/ 	.word	index@(_Z9relax_seqP4EdgePiS1_i)
        /*0074*/ 	.word	0x00000000


	//----- nvinfo : EIATTR_REGCOUNT
	.align		4
.L_20:
        /*0078*/ 	.byte	0x04, 0x2f
        /*007a*/ 	.short	(.L_22 - .L_21)
	.align		4
.L_21:
        /*007c*/ 	.word	index@(_Z23checkNegativeCycles_seqP4EdgePii)
        /*0080*/ 	.word	0x0000001a


	//----- nvinfo : EIATTR_FRAME_SIZE
	.align		4
.L_22:
        /*0084*/ 	.byte	0x04, 0x11
        /*0086*/ 	.short	(.L_24 - .L_23)
	.align		4
.L_23:
        /*0088*/ 	.word	index@(_Z23checkNegativeCycles_seqP4EdgePii)
        /*008c*/ 	.word	0x00000000


	//----- nvinfo : EIATTR_MIN_STACK_SIZE
	.align		4
.L_24:
        /*0090*/ 	.byte	0x04, 0x12
        /*0092*/ 	.short	(.L_26 - .L_25)
	.align		4
.L_25:
        /*0094*/ 	.word	index@(_Z23checkNegativeCycles_seqP4EdgePii)
        /*0098*/ 	.word	0x00000000


	//----- nvinfo : EIATTR_MIN_STACK_SIZE
	.align		4
.L_26:
        /*009c*/ 	.byte	0x04, 0x12
        /*009e*/ 	.short	(.L_28 - .L_27)
	.align		4
.L_27:
        /*00a0*/ 	.word	index@(_Z9relax_seqP4EdgePiS1_i)
        /*00a4*/ 	.word	0x00000000


	//----- nvinfo : EIATTR_MIN_STACK_SIZE
	.align		4
.L_28:
        /*00a8*/ 	.byte	0x04, 0x12
        /*00aa*/ 	.short	(.L_30 - .L_29)
	.align		4
.L_29:
        /*00ac*/ 	.word	index@(_Z14initialize_seqPiS_ii)
        /*00b0*/ 	.word	0x00000000


	//----- nvinfo : EIATTR_MIN_STACK_SIZE
	.align		4
.L_30:
        /*00b4*/ 	.byte	0x04, 0x12
        /*00b6*/ 	.short	(.L_32 - .L_31)
	.align		4
.L_31:
        /*00b8*/ 	.word	index@(_Z19checkNegativeCyclesP4EdgePii)
        /*00bc*/ 	.word	0x00000000


	//----- nvinfo : EIATTR_MIN_STACK_SIZE
	.align		4
.L_32:
        /*00c0*/ 	.byte	0x04, 0x12
        /*00c2*/ 	.short	(.L_34 - .L_33)
	.align		4
.L_33:
        /*00c4*/ 	.word	index@(_Z5relaxP4EdgePiS1_i)
        /*00c8*/ 	.word	0x00000000


	//----- nvinfo : EIATTR_MIN_STACK_SIZE
	.align		4
.L_34:
        /*00cc*/ 	.byte	0x04, 0x12
        /*00ce*/ 	.short	(.L_36 - .L_35)
	.align		4
.L_35:
        /*00d0*/ 	.word	index@(_Z10initializePiS_ii)
        /*00d4*/ 	.word	0x00000000
.L_36:


//--------------------- .nv.compat                --------------------------
	.section	.nv.compat,"",@"SHT_CUDA_COMPAT_INFO"
	.align	4
        /*0000*/ 	.byte	0x02, 0x09, 0x00, 0x00, 0x02, 0x02, 0x01, 0x00, 0x02, 0x05, 0x05, 0x00, 0x03, 0x07, 0x01, 0x01
        /*0010*/ 	.byte	0x02, 0x03, 0x00, 0x00, 0x02, 0x06, 0x01, 0x00, 0x04, 0x0b, 0x08, 0x00, 0x09, 0x00, 0x00, 0x00
        /*0020*/ 	.byte	0x00, 0x00, 0x00, 0x00


//--------------------- .nv.info._Z23checkNegativeCycles_seqP4EdgePii --------------------------
	.section	.nv.info._Z23checkNegativeCycles_seqP4EdgePii,"",@"SHT_CUDA_INFO"
	.sectionflags	@""
	.align	4


	//----- nvinfo : EIATTR_CUDA_API_VERSION
	.align		4
        /*0000*/ 	.byte	0x04, 0x37
        /*0002*/ 	.short	(.L_38 - .L_37)
.L_37:
        /*0004*/ 	.word	0x00000082


	//----- nvinfo : EIATTR_KPARAM_INFO
	.align		4
.L_38:
        /*0008*/ 	.byte	0x04, 0x17
        /*000a*/ 	.short	(.L_40 - .L_39)
.L_39:
        /*000c*/ 	.word	0x00000000
        /*0010*/ 	.short	0x0002
        /*0012*/ 	.short	0x0010
        /*0014*/ 	.byte	0x00, 0xf0, 0x11, 0x00


	//----- nvinfo : EIATTR_KPARAM_INFO
	.align		4
.L_40:
        /*0018*/ 	.byte	0x04, 0x17
        /*001a*/ 	.short	(.L_42 - .L_41)
.L_41:
        /*001c*/ 	.word	0x00000000
        /*0020*/ 	.short	0x0001
        /*0022*/ 	.short	0x0008
        /*0024*/ 	.byte	0x00, 0xf5, 0x21, 0x00


	//----- nvinfo : EIATTR_KPARAM_INFO
	.align		4
.L_42:
        /*0028*/ 	.byte	0x04, 0x17
        /*002a*/ 	.short	(.L_44 - .L_43)
.L_43:
        /*002c*/ 	.word	0x00000000
        /*0030*/ 	.short	0x0000
        /*0032*/ 	.short	0x0000
        /*0034*/ 	.byte	0x00, 0xf5, 0x21, 0x00


	//----- nvinfo : EIATTR_SPARSE_MMA_MASK
	.align		4
.L_44:
        /*0038*/ 	.byte	0x03, 0x50
        /*003a*/ 	.short	0x0000


	//----- nvinfo : EIATTR_MAXREG_COUNT
	.align		4
        /*003c*/ 	.byte	0x03, 0x1b
        /*003e*/ 	.short	0x00ff


	//----- nvinfo : EIATTR_EXTERNS
	.align		4
        /*0040*/ 	.byte	0x04, 0x0f
        /*0042*/ 	.short	(.L_46 - .L_45)


	//   ....[0]....
	.align		4
.L_45:
        /*0044*/ 	.word	index@(vprintf)


	//----- nvinfo : EIATTR_MERCURY_ISA_VERSION
	.align		4
.L_46:
        /*0048*/ 	.byte	0x03, 0x5f
        /*004a*/ 	.short	0x0101


	//----- nvinfo : EIATTR_VRC_CTA_INIT_COUNT
	.align		4
        /*004c*/ 	.byte	0x02, 0x4a
	.zero		1
	.zero		1


	//----- nvinfo : EIATTR_SYSCALL_OFFSETS
	.align		4
        /*0050*/ 	.byte	0x04, 0x46
        /*0052*/ 	.short	(.L_48 - .L_47)


	//   ....[0]....
.L_47:
        /*0054*/ 	.word	0x00000290


	//   ....[1]....
        /*0058*/ 	.word	0x00000400


	//   ....[2]....
        /*005c*/ 	.word	0x00000570


	//   ....[3]....
        /*0060*/ 	.word	0x000006e0


	//   ....[4]....
        /*0064*/ 	.word	0x00000940


	//----- nvinfo : EIATTR_EXIT_INSTR_OFFSETS
	.align		4
.L_48:
        /*0068*/ 	.byte	0x04, 0x1c
        /*006a*/ 	.short	(.L_50 - .L_49)


	//   ....[0]....
.L_49:
        /*006c*/ 	.word	0x00000030


	//   ....[1]....
        /*0070*/ 	.word	0x00000760


	//   ....[2]....
        /*0074*/ 	.word	0x000009a0


	//----- nvinfo : EIATTR_CRS_STACK_SIZE
	.align		4
.L_50:
        /*0078*/ 	.byte	0x04, 0x1e
        /*007a*/ 	.short	(.L_52 - .L_51)
.L_51:
        /*007c*/ 	.word	0x00000000


	//----- nvinfo : EIATTR_CBANK_PARAM_SIZE
	.align		4
.L_52:
        /*0080*/ 	.byte	0x03, 0x19
        /*0082*/ 	.short	0x0014


	//----- nvinfo : EIATTR_PARAM_CBANK
	.align		4
        /*0084*/ 	.byte	0x04, 0x0a
        /*0086*/ 	.short	(.L_54 - .L_53)
	.align		4
.L_53:
        /*0088*/ 	.word	index@(.nv.constant0._Z23checkNegativeCycles_seqP4EdgePii)
        /*008c*/ 	.short	0x0380
        /*008e*/ 	.short	0x0014


	//----- nvinfo : EIATTR_SW_WAR
	.align		4
.L_54:
        /*0090*/ 	.byte	0x04, 0x36
        /*0092*/ 	.short	(.L_56 - .L_55)
.L_55:
        /*0094*/ 	.word	0x00000008
.L_56:


//--------------------- .nv.info._Z9relax_seqP4EdgePiS1_i --------------------------
	.section	.nv.info._Z9relax_seqP4EdgePiS1_i,"",@"SHT_CUDA_INFO"
	.sectionflags	@""
	.align	4


	//----- nvinfo : EIATTR_CUDA_API_VERSION
	.align		4
        /*0000*/ 	.byte	0x04, 0x37
        /*0002*/ 	.short	(.L_58 - .L_57)
.L_57:
        /*0004*/ 	.word	0x00000082


	//----- nvinfo : EIATTR_KPARAM_INFO
	.align		4
.L_58:
        /*0008*/ 	.byte	0x04, 0x17
        /*000a*/ 	.short	(.L_60 - .L_59)
.L_59:
        /*000c*/ 	.word	0x00000000
        /*0010*/ 	.short	0x0003
        /*0012*/ 	.short	0x0018
        /*0014*/ 	.byte	0x00, 0xf0, 0x11, 0x00


	//----- nvinfo : EIATTR_KPARAM_INFO
	.align		4
.L_60:
        /*0018*/ 	.byte	0x04, 0x17
        /*001a*/ 	.short	(.L_62 - .L_61)
.L_61:
        /*001c*/ 	.word	0x00000000
        /*0020*/ 	.short	0x0002
        /*0022*/ 	.short	0x0010
        /*0024*/ 	.byte	0x00, 0xf5, 0x21, 0x00


	//----- nvinfo : EIATTR_KPARAM_INFO
	.align		4
.L_62:
        /*0028*/ 	.byte	0x04, 0x17
        /*002a*/ 	.short	(.L_64 - .L_63)
.L_63:
        /*002c*/ 	.word	0x00000000
        /*0030*/ 	.short	0x0001
        /*0032*/ 	.short	0x0008
        /*0034*/ 	.byte	0x00, 0xf5, 0x21, 0x00


	//----- nvinfo : EIATTR_KPARAM_INFO
	.align		4
.L_64:
        /*0038*/ 	.byte	0x04, 0x17
        /*003a*/ 	.short	(.L_66 - .L_65)
.L_65:
        /*003c*/ 	.word	0x00000000
        /*0040*/ 	.short	0x0000
        /*0042*/ 	.short	0x0000
        /*0044*/ 	.byte	0x00, 0xf5, 0x21, 0x00


	//----- nvinfo : EIATTR_SPARSE_MMA_MASK
	.align		4
.L_66:
        /*0048*/ 	.byte	0x03, 0x50
        /*004a*/ 	.short	0x0000


	//----- nvinfo : EIATTR_MAXREG_COUNT
	.align		4
        /*004c*/ 	.byte	0x03, 0x1b
        /*004e*/ 	.short	0x00ff


	//----- nvinfo : EIATTR_MERCURY_ISA_VERSION
	.align		4
        /*0050*/ 	.byte	0x03, 0x5f
        /*0052*/ 	.short	0x0101


	//----- nvinfo : EIATTR_VRC_CTA_INIT_COUNT
	.align		4
        /*0054*/ 	.byte	0x02, 0x4a
	.zero		1
	.zero		1


	//----- nvinfo : EIATTR_EXIT_INSTR_OFFSETS
	.align		4
        /*0058*/ 	.byte	0x04, 0x1c
        /*005a*/ 	.short	(.L_68 - .L_67)


	//   ....[0]....
.L_67:
        /*005c*/ 	.word	0x00000030


	//   ....[1]....
        /*0060*/ 	.word	0x00000530


	//   ....[2]....
        /*0064*/ 	.word	0x000006f0


	//----- nvinfo : EIATTR_CBANK_PARAM_SIZE
	.align		4
.L_68:
        /*0068*/ 	.byte	0x03, 0x19
        /*006a*/ 	.short	0x001c


	//----- nvinfo : EIATTR_PARAM_CBANK
	.align		4
        /*006c*/ 	.byte	0x04, 0x0a
        /*006e*/ 	.short	(.L_70 - .L_69)
	.align		4
.L_69:
        /*0070*/ 	.word	index@(.nv.constant0._Z9relax_seqP4EdgePiS1_i)
        /*0074*/ 	.short	0x0380
        /*0076*/ 	.short	0x001c


	//----- nvinfo : EIATTR_SW_WAR
	.align		4
.L_70:
        /*0078*/ 	.byte	0x04, 0x36
        /*007a*/ 	.short	(.L_72 - .L_71)
.L_71:
        /*007c*/ 	.word	0x00000008
.L_72:


//--------------------- .nv.info._Z14initialize_seqPiS_ii --------------------------
	.section	.nv.info._Z14initialize_seqPiS_ii,"",@"SHT_CUDA_INFO"
	.sectionflags	@""
	.align	4


	//----- nvinfo : EIATTR_CUDA_API_VERSION
	.align		4
        /*0000*/ 	.byte	0x04, 0x37
        /*0002*/ 	.short	(.L_74 - .L_73)
.L_73:
        /*0004*/ 	.word	0x00000082


	//----- nvinfo : EIATTR_KPARAM_INFO
	.align		4
.L_74:
        /*0008*/ 	.byte	0x04, 0x17
        /*000a*/ 	.short	(.L_76 - .L_75)
.L_75:
        /*000c*/ 	.word	0x00000000
        /*0010*/ 	.short	0x0003
        /*0012*/ 	.short	0x0014
        /*0014*/ 	.byte	0x00, 0xf0, 0x11, 0x00


	//----- nvinfo : EIATTR_KPARAM_INFO
	.align		4
.L_76:
        /*0018*/ 	.byte	0x04, 0x17
        /*001a*/ 	.short	(.L_78 - .L_77)
.L_77:
        /*001c*/ 	.word	0x00000000
        /*0020*/ 	.short	0x0002
        /*0022*/ 	.short	0x0010
        /*0024*/ 	.byte	0x00, 0xf0, 0x11, 0x00


	//----- nvinfo : EIATTR_KPARAM_INFO
	.align		4
.L_78:
        /*0028*/ 	.byte	0x04, 0x17
        /*002a*/ 	.short	(.L_80 - .L_79)
.L_79:
        /*002c*/ 	.word	0x00000000
        /*0030*/ 	.short	0x0001
        /*0032*/ 	.short	0x0008
        /*0034*/ 	.byte	0x00, 0xf5, 0x21, 0x00


	//----- nvinfo : EIATTR_KPARAM_INFO
	.align		4
.L_80:
        /*0038*/ 	.byte	0x04, 0x17
        /*003a*/ 	.short	(.L_82 - .L_81)
.L_81:
        /*003c*/ 	.word	0x00000000
        /*0040*/ 	.short	0x0000
        /*0042*/ 	.short	0x0000
        /*0044*/ 	.byte	0x00, 0xf5, 0x21, 0x00


	//----- nvinfo : EIATTR_SPARSE_MMA_MASK
	.align		4
.L_82:
        /*0048*/ 	.byte	0x03, 0x50
        /*004a*/ 	.short	0x0000


	//----- nvinfo : EIATTR_MAXREG_COUNT
	.align		4
        /*004c*/ 	.byte	0x03, 0x1b
        /*004e*/ 	.short	0x00ff


	//----- nvinfo : EIATTR_MERCURY_ISA_VERSION
	.align		4
        /*0050*/ 	.byte	0x03, 0x5f
        /*0052*/ 	.short	0x0101


	//----- nvinfo : EIATTR_VRC_CTA_INIT_COUNT
	.align		4
        /*0054*/ 	.byte	0x02, 0x4a
	.zero		1
	.zero		1


	//----- nvinfo : EIATTR_EXIT_INSTR_OFFSETS
	.align		4
        /*0058*/ 	.byte	0x04, 0x1c
        /*005a*/ 	.short	(.L_84 - .L_83)


	//   ....[0]....
.L_83:
        /*005c*/ 	.word	0x00000030


	//   ....[1]....
        /*0060*/ 	.word	0x000004a0


	//   ....[2]....
        /*0064*/ 	.word	0x00000680


	//   ....[3]....
        /*0068*/ 	.word	0x000007c0


	//   ....[4]....
        /*006c*/ 	.word	0x00000860


	//----- nvinfo : EIATTR_CBANK_PARAM_SIZE
	.align		4
.L_84:
        /*0070*/ 	.byte	0x03, 0x19
        /*0072*/ 	.short	0x0018


	//----- nvinfo : EIATTR_PARAM_CBANK
	.align		4
        /*0074*/ 	.byte	0x04, 0x0a
        /*0076*/ 	.short	(.L_86 - .L_85)
	.align		4
.L_85:
        /*0078*/ 	.word	index@(.nv.constant0._Z14initialize_seqPiS_ii)
        /*007c*/ 	.short	0x0380
        /*007e*/ 	.short	0x0018


	//----- nvinfo : EIATTR_SW_WAR
	.align		4
.L_86:
        /*0080*/ 	.byte	0x04, 0x36
        /*0082*/ 	.short	(.L_88 - .L_87)
.L_87:
        /*0084*/ 	.word	0x00000008
.L_88:


//--------------------- .nv.info._Z19checkNegativeCyclesP4EdgePii --------------------------
	.section	.nv.info._Z19checkNegativeCyclesP4EdgePii,"",@"SHT_CUDA_INFO"
	.sectionflags	@""
	.align	4


	//----- nvinfo : EIATTR_CUDA_API_VERSION
	.align		4
        /*0000*/ 	.byte	0x04, 0x37
        /*0002*/ 	.short	(.L_90 - .L_89)
.L_89:
        /*0004*/ 	.word	0x00000082


	//----- nvinfo : EIATTR_KPARAM_INFO
	.align		4
.L_90:
        /*0008*/ 	.byte	0x04, 0x17
        /*000a*/ 	.short	(.L_92 - .L_91)
.L_91:
        /*000c*/ 	.word	0x00000000
        /*0010*/ 	.short	0x0002
        /*0012*/ 	.short	0x0010
        /*0014*/ 	.byte	0x00, 0xf0, 0x11, 0x00


	//----- nvinfo : EIATTR_KPARAM_INFO
	.align		4
.L_92:
        /*0018*/ 	.byte	0x04, 0x17
        /*001a*/ 	.short	(.L_94 - .L_93)
.L_93:
        /*001c*/ 	.word	0x00000000
        /*0020*/ 	.short	0x0001
        /*0022*/ 	.short	0x0008
        /*0024*/ 	.byte	0x00, 0xf5, 0x21, 0x00


	//----- nvinfo : EIATTR_KPARAM_INFO
	.align		4
.L_94:
        /*0028*/ 	.byte	0x04, 0x17
        /*002a*/ 	.short	(.L_96 - .L_95)
.L_95:
        /*002c*/ 	.word	0x00000000
        /*0030*/ 	.short	0x0000
        /*0032*/ 	.short	0x0000
        /*0034*/ 	.byte	0x00, 0xf5, 0x21, 0x00


	//----- nvinfo : EIATTR_SPARSE_MMA_MASK
	.align		4
.L_96:
        /*0038*/ 	.byte	0x03, 0x50
        /*003a*/ 	.short	0x0000


	//----- nvinfo : EIATTR_MAXREG_COUNT
	.align		4
        /*003c*/ 	.byte	0x03, 0x1b
        /*003e*/ 	.short	0x00ff


	//----- nvinfo : EIATTR_EXTERNS
	.align		4
        /*0040*/ 	.byte	0x04, 0x0f
        /*0042*/ 	.short	(.L_98 - .L_97)


	//   ....[0]....
	.align		4
.L_97:
        /*0044*/ 	.word	index@(vprintf)


	//----- nvinfo : EIATTR_MERCURY_ISA_VERSION
	.align		4
.L_98:
        /*0048*/ 	.byte	0x03, 0x5f
        /*004a*/ 	.short	0x0101


	//----- nvinfo : EIATTR_VRC_CTA_INIT_COUNT
	.align		4
        /*004c*/ 	.byte	0x02, 0x4a
	.zero		1
	.zero		1


	//----- nvinfo : EIATTR_SYSCALL_OFFSETS
	.align		4
        /*0050*/ 	.byte	0x04, 0x46
        /*0052*/ 	.short	(.L_100 - .L_99)


	//   ....[0]....
.L_99:
        /*0054*/ 	.word	0x000001f0


	//----- nvinfo : EIATTR_EXIT_INSTR_OFFSETS
	.align		4
.L_100:
        /*0058*/ 	.byte	0x04, 0x1c
        /*005a*/ 	.short	(.L_102 - .L_101)


	//   ....[0]....
.L_101:
        /*005c*/ 	.word	0x00000070


	//   ....[1]....
        /*0060*/ 	.word	0x00000100


	//   ....[2]....
        /*0064*/ 	.word	0x00000170


	//   ....[3]....
        /*0068*/ 	.word	0x00000200


	//----- nvinfo : EIATTR_CRS_STACK_SIZE
	.align		4
.L_102:
        /*006c*/ 	.byte	0x04, 0x1e
        /*006e*/ 	.short	(.L_104 - .L_103)
.L_103:
        /*0070*/ 	.word	0x00000000


	//----- nvinfo : EIATTR_CBANK_PARAM_SIZE
	.align		4
.L_104:
        /*0074*/ 	.byte	0x03, 0x19
        /*0076*/ 	.short	0x0014


	//----- nvinfo : EIATTR_PARAM_CBANK
	.align		4
        /*0078*/ 	.byte	0x04, 0x0a
        /*007a*/ 	.short	(.L_106 - .L_105)
	.align		4
.L_105:
        /*007c*/ 	.word	index@(.nv.constant0._Z19checkNegativeCyclesP4EdgePii)
        /*0080*/ 	.short	0x0380
        /*0082*/ 	.short	0x0014


	//----- nvinfo : EIATTR_SW_WAR
	.align		4
.L_106:
        /*0084*/ 	.byte	0x04, 0x36
        /*0086*/ 	.short	(.L_108 - .L_107)
.L_107:
        /*0088*/ 	.word	0x00000008
.L_108:


//--------------------- .nv.info._Z5relaxP4EdgePiS1_i --------------------------
	.section	.nv.info._Z5relaxP4EdgePiS1_i,"",@"SHT_CUDA_INFO"
	.sectionflags	@""
	.align	4


	//----- nvinfo : EIATTR_CUDA_API_VERSION
	.align		4
        /*0000*/ 	.byte	0x04, 0x37
        /*0002*/ 	.short	(.L_110 - .L_109)
.L_109:
        /*0004*/ 	.word	0x00000082


	//----- nvinfo : EIATTR_KPARAM_INFO
	.align		4
.L_110:
        /*0008*/ 	.byte	0x04, 0x17
        /*000a*/ 	.short	(.L_112 - .L_111)
.L_111:
        /*000c*/ 	.word	0x00000000
        /*0010*/ 	.short	0x0003
        /*0012*/ 	.short	0x0018
        /*0014*/ 	.byte	0x00, 0xf0, 0x11, 0x00


	//----- nvinfo : EIATTR_KPARAM_INFO
	.align		4
.L_112:
        /*0018*/ 	.byte	0x04, 0x17
        /*001a*/ 	.short	(.L_114 - .L_113)
.L_113:
        /*001c*/ 	.word	0x00000000
        /*0020*/ 	.short	0x0002
        /*0022*/ 	.short	0x0010
        /*0024*/ 	.byte	0x00, 0xf5, 0x21, 0x00


	//----- nvinfo : EIATTR_KPARAM_INFO
	.align		4
.L_114:
        /*0028*/ 	.byte	0x04, 0x17
        /*002a*/ 	.short	(.L_116 - .L_115)
.L_115:
        /*002c*/ 	.word	0x00000000
        /*0030*/ 	.short	0x0001
        /*0032*/ 	.short	0x0008
        /*0034*/ 	.byte	0x00, 0xf5, 0x21, 0x00


	//----- nvinfo : EIATTR_KPARAM_INFO
	.align		4
.L_116:
        /*0038*/ 	.byte	0x04, 0x17
        /*003a*/ 	.short	(.L_118 - .L_117)
.L_117:
        /*003c*/ 	.word	0x00000000
        /*0040*/ 	.short	0x0000
        /*0042*/ 	.short	0x0000
        /*0044*/ 	.byte	0x00, 0xf5, 0x21, 0x00


	//----- nvinfo : EIATTR_SPARSE_MMA_MASK
	.align		4
.L_118:
        /*0048*/ 	.byte	0x03, 0x50
        /*004a*/ 	.short	0x0000


	//----- nvinfo : EIATTR_MAXREG_COUNT
	.align		4
        /*004c*/ 	.byte	0x03, 0x1b
        /*004e*/ 	.short	0x00ff


	//----- nvinfo : EIATTR_MERCURY_ISA_VERSION
	.align		4
        /*0050*/ 	.byte	0x03, 0x5f
        /*0052*/ 	.short	0x0101


	//----- nvinfo : EIATTR_VRC_CTA_INIT_COUNT
	.align		4
        /*0054*/ 	.byte	0x02, 0x4a
	.zero		1
	.zero		1


	//----- nvinfo : EIATTR_EXIT_INSTR_OFFSETS
	.align		4
        /*0058*/ 	.byte	0x04, 0x1c
        /*005a*/ 	.short	(.L_120 - .L_119)


	//   ....[0]....
.L_119:
        /*005c*/ 	.word	0x00000070


	//   ....[1]....
        /*0060*/ 	.word	0x00000100


	//   ....[2]....
        /*0064*/ 	.word	0x00000170


	//   ....[3]....
        /*0068*/ 	.word	0x000001c0


	//----- nvinfo : EIATTR_CBANK_PARAM_SIZE
	.align		4
.L_120:
        /*006c*/ 	.byte	0x03, 0x19
        /*006e*/ 	.short	0x001c


	//----- nvinfo : EIATTR_PARAM_CBANK
	.align		4
        /*0070*/ 	.byte	0x04, 0x0a
        /*0072*/ 	.short	(.L_122 - .L_121)
	.align		4
.L_121:
        /*0074*/ 	.word	index@(.nv.constant0._Z5relaxP4EdgePiS1_i)
        /*0078*/ 	.short	0x0380
        /*007a*/ 	.short	0x001c


	//----- nvinfo : EIATTR_SW_WAR
	.align		4
.L_122:
        /*007c*/ 	.byte	0x04, 0x36
        /*007e*/ 	.short	(.L_124 - .L_123)
.L_123:
        /*0080*/ 	.word	0x00000008
.L_124:


//--------------------- .nv.info._Z10initializePiS_ii --------------------------
	.section	.nv.info._Z10initializePiS_ii,"",@"SHT_CUDA_INFO"
	.sectionflags	@""
	.align	4


	//----- nvinfo : EIATTR_CUDA_API_VERSION
	.align		4
        /*0000*/ 	.byte	0x04, 0x37
        /*0002*/ 	.short	(.L_126 - .L_125)
.L_125:
        /*0004*/ 	.word	0x00000082


	//----- nvinfo : EIATTR_KPARAM_INFO
	.align		4
.L_126:
        /*0008*/ 	.byte	0x04, 0x17
        /*000a*/ 	.short	(.L_128 - .L_127)
.L_127:
        /*000c*/ 	.word	0x00000000
        /*0010*/ 	.short	0x0003
        /*0012*/ 	.short	0x0014
        /*0014*/ 	.byte	0x00, 0xf0, 0x11, 0x00


	//----- nvinfo : EIATTR_KPARAM_INFO
	.align		4
.L_128:
        /*0018*/ 	.byte	0x04, 0x17
        /*001a*/ 	.short	(.L_130 - .L_129)
.L_129:
        /*001c*/ 	.word	0x00000000
        /*0020*/ 	.short	0x0002
        /*0022*/ 	.short	0x0010
        /*0024*/ 	.byte	0x00, 0xf0, 0x11, 0x00


	//----- nvinfo : EIATTR_KPARAM_INFO
	.align		4
.L_130:
        /*0028*/ 	.byte	0x04, 0x17
        /*002a*/ 	.short	(.L_132 - .L_131)
.L_131:
        /*002c*/ 	.word	0x00000000
        /*0030*/ 	.short	0x0001
        /*0032*/ 	.short	0x0008
        /*0034*/ 	.byte	0x00, 0xf5, 0x21, 0x00


	//----- nvinfo : EIATTR_KPARAM_INFO
	.align		4
.L_132:
        /*0038*/ 	.byte	0x04, 0x17
        /*003a*/ 	.short	(.L_134 - .L_133)
.L_133:
        /*003c*/ 	.word	0x00000000
        /*0040*/ 	.short	0x0000
        /*0042*/ 	.short	0x0000
        /*0044*/ 	.byte	0x00, 0xf5, 0x21, 0x00


	//----- nvinfo : EIATTR_SPARSE_MMA_MASK
	.align		4
.L_134:
        /*0048*/ 	.byte	0x03, 0x50
        /*004a*/ 	.short	0x0000


	//----- nvinfo : EIATTR_MAXREG_COUNT
	.align		4
        /*004c*/ 	.byte	0x03, 0x1b
        /*004e*/ 	.short	0x00ff


	//----- nvinfo : EIATTR_MERCURY_ISA_VERSION
	.align		4
        /*0050*/ 	.byte	0x03, 0x5f
        /*0052*/ 	.short	0x0101


	//----- nvinfo : EIATTR_VRC_CTA_INIT_COUNT
	.align		4
        /*0054*/ 	.byte	0x02, 0x4a
	.zero		1
	.zero		1


	//----- nvinfo : EIATTR_EXIT_INSTR_OFFSETS
	.align		4
        /*0058*/ 	.byte	0x04, 0x1c
        /*005a*/ 	.short	(.L_136 - .L_135)


	//   ....[0]....
.L_135:
        /*005c*/ 	.word	0x00000070


	//   ....[1]....
        /*0060*/ 	.word	0x00000120


	//----- nvinfo : EIATTR_CBANK_PARAM_SIZE
	.align		4
.L_136:
        /*0064*/ 	.byte	0x03, 0x19
        /*0066*/ 	.short	0x0018


	//----- nvinfo : EIATTR_PARAM_CBANK
	.align		4
        /*0068*/ 	.byte	0x04, 0x0a
        /*006a*/ 	.short	(.L_138 - .L_137)
	.align		4
.L_137:
        /*006c*/ 	.word	index@(.nv.constant0._Z10initializePiS_ii)
        /*0070*/ 	.short	0x0380
        /*0072*/ 	.short	0x0018


	//----- nvinfo : EIATTR_SW_WAR
	.align		4
.L_138:
        /*0074*/ 	.byte	0x04, 0x36
        /*0076*/ 	.short	(.L_140 - .L_139)
.L_139:
        /*0078*/ 	.word	0x00000008
.L_140:


//--------------------- .nv.callgraph             --------------------------
	.section	.nv.callgraph,"",@"SHT_CUDA_CALLGRAPH"
	.align	4
	.sectionentsize	8
	.align		4
        /*0000*/ 	.word	0x00000000
	.align		4
        /*0004*/ 	.word	0xffffffff
	.align		4
        /*0008*/ 	.word	index@(_Z23checkNegativeCycles_seqP4EdgePii)
	.align		4
        /*000c*/ 	.word	index@(vprintf)
	.align		4
        /*0010*/ 	.word	index@(_Z19checkNegativeCyclesP4EdgePii)
	.align		4
        /*0014*/ 	.word	index@(vprintf)
	.align		4
        /*0018*/ 	.word	0x00000000
	.align		4
        /*001c*/ 	.word	0xfffffffe
	.align		4
        /*0020*/ 	.word	0x00000000
	.align		4
        /*0024*/ 	.word	0xfffffffd
	.align		4
        /*0028*/ 	.word	0x00000000
	.align		4
        /*002c*/ 	.word	0xfffffffc


//--------------------- .nv.constant4             --------------------------
	.section	.nv.constant4,"a",@progbits
	.align	8
	.align		8
.nv.constant4:
        /*0000*/ 	.dword	vprintf
	.align		8
        /*0008*/ 	.dword	$str


//--------------------- .text._Z23checkNegativeCycles_seqP4EdgePii --------------------------
	.section	.text._Z23checkNegativeCycles_seqP4EdgePii,"ax",@progbits
	.align	128
        .global         _Z23checkNegativeCycles_seqP4EdgePii
        .type           _Z23checkNegativeCycles_seqP4EdgePii,@function
        .size           _Z23checkNegativeCycles_seqP4EdgePii,(.L_x_32 - _Z23checkNegativeCycles_seqP4EdgePii)
        .other          _Z23checkNegativeCycles_seqP4EdgePii,@"STO_CUDA_ENTRY STV_DEFAULT"
_Z23checkNegativeCycles_seqP4EdgePii:
.text._Z23checkNegativeCycles_seqP4EdgePii:
[----:B------:R-:W0:Y:S08]  /*0000*/  LDC R1, c[0x0][0x37c] ;  /* 0x0000df00ff017b82 */ /* 0x000e300000000800 */
[----:B------:R-:W1:Y:S02]  /*0010*/  LDC R0, c[0x0][0x390] ;  /* 0x0000e400ff007b82 */ /* 0x000e640000000800 */
[----:B-1----:R-:W-:-:S13]  /*0020*/  ISETP.GE.AND P0, PT, R0, 0x1, PT ;  /* 0x000000010000780c */ /* 0x002fda0003f06270 */
[----:B0-----:R-:W-:Y:S05]  /*0030*/  @!P0 EXIT ;  /* 0x000000000000894d */ /* 0x001fea0003800000 */
[C---:B------:R-:W-:Y:S01]  /*0040*/  ISETP.GE.U32.AND P0, PT, R0.reuse, 0x4, PT ;  /* 0x000000040000780c */ /* 0x040fe20003f06070 */
[----:B------:R-:W0:Y:S01]  /*0050*/  LDCU.64 UR36, c[0x0][0x358] ;  /* 0x00006b00ff2477ac */ /* 0x000e220008000a00 */
[----:B------:R-:W-:Y:S01]  /*0060*/  LOP3.LUT R19, R0, 0x3, RZ, 0xc0, !PT ;  /* 0x0000000300137812 */ /* 0x000fe200078ec0ff */
[----:B------:R-:W-:-:S10]  /*0070*/  IMAD.MOV.U32 R18, RZ, RZ, RZ ;  /* 0x000000ffff127224 */ /* 0x000fd400078e00ff */
[----:B------:R-:W-:Y:S05]  /*0080*/  @!P0 BRA `(.L_x_0) ;  /* 0x0000000400b08947 */ /* 0x000fea0003800000 */
[----:B------:R-:W1:Y:S01]  /*0090*/  LDCU.64 UR4, c[0x0][0x380] ;  /* 0x00007000ff0477ac */ /* 0x000e620008000a00 */
[----:B------:R-:W-:Y:S01]  /*00a0*/  LOP3.LUT R18, R0, 0x7ffffffc, RZ, 0xc0, !PT ;  /* 0x7ffffffc00127812 */ /* 0x000fe200078ec0ff */
[----:B------:R-:W-:Y:S04]  /*00b0*/  BSSY.RECONVERGENT B7, `(.L_x_0) ;  /* 0x0000069000077945 */ /* 0x000fe80003800200 */
[----:B------:R-:W-:Y:S01]  /*00c0*/  IMAD.MOV R22, RZ, RZ, -R18 ;  /* 0x000000ffff167224 */ /* 0x000fe200078e0a12 */
[----:B-1----:R-:W-:-:S04]  /*00d0*/  UIADD3 UR4, UP0, UPT, UR4, 0x18, URZ ;  /* 0x0000001804047890 */ /* 0x002fc8000ff1e0ff */
[----:B------:R-:W-:Y:S02]  /*00e0*/  UIADD3.X UR5, UPT, UPT, URZ, UR5, URZ, UP0, !UPT ;  /* 0x00000005ff057290 */ /* 0x000fe400087fe4ff */
[----:B------:R-:W-:-:S04]  /*00f0*/  IMAD.U32 R16, RZ, RZ, UR4 ;  /* 0x00000004ff107e24 */ /* 0x000fc8000f8e00ff */
[----:B------:R-:W-:-:S07]  /*0100*/  IMAD.U32 R17, RZ, RZ, UR5 ;  /* 0x00000005ff117e24 */ /* 0x000fce000f8e00ff */
.L_x_9:
[----:B0-----:R-:W2:Y:S01]  /*0110*/  LDG.E R3, desc[UR36][R16.64+-0x18] ;  /* 0xffffe82410037981 */ /* 0x001ea2000c1e1900 */
[----:B------:R-:W2:Y:S02]  /*0120*/  LDC.64 R4, c[0x0][0x388] ;  /* 0x0000e200ff047b82 */ /* 0x000ea40000000a00 */
[----:B--2---:R-:W-:-:S05]  /*0130*/  IMAD.WIDE R2, R3, 0x4, R4 ;  /* 0x0000000403027825 */ /* 0x004fca00078e0204 */
[----:B------:R-:W2:Y:S01]  /*0140*/  LDG.E R7, desc[UR36][R2.64] ;  /* 0x0000002402077981 */ /* 0x000ea2000c1e1900 */
[----:B------:R-:W-:Y:S01]  /*0150*/  VIADD R22, R22, 0x4 ;  /* 0x0000000416167836 */ /* 0x000fe20000000000 */
[----:B------:R-:W-:Y:S04]  /*0160*/  BSSY.RECONVERGENT B6, `(.L_x_1) ;  /* 0x0000014000067945 */ /* 0x000fe80003800200 */
[----:B------:R-:W-:-:S04]  /*0170*/  ISETP.NE.AND P1, PT, R22, RZ, PT ;  /* 0x000000ff1600720c */ /* 0x000fc80003f25270 */
[----:B------:R-:W-:Y:S02]  /*0180*/  P2R R23, PR, RZ, 0x2 ;  /* 0x00000002ff177803 */ /* 0x000fe40000000000 */
[----:B--2---:R-:W-:-:S13]  /*0190*/  ISETP.NE.AND P0, PT, R7, 0x1869f, PT ;  /* 0x0001869f0700780c */ /* 0x004fda0003f05270 */
[----:B------:R-:W-:Y:S05]  /*01a0*/  @!P0 BRA `(.L_x_2) ;  /* 0x00000000003c8947 */ /* 0x000fea0003800000 */
[----:B------:R-:W2:Y:S04]  /*01b0*/  LDG.E R3, desc[UR36][R16.64+-0x14] ;  /* 0xffffec2410037981 */ /* 0x000ea8000c1e1900 */
[----:B------:R-:W3:Y:S01]  /*01c0*/  LDG.E R0, desc[UR36][R16.64+-0x10] ;  /* 0xfffff02410007981 */ /* 0x000ee2000c1e1900 */
[----:B--2---:R-:W-:-:S06]  /*01d0*/  IMAD.WIDE R2, R3, 0x4, R4 ;  /* 0x0000000403027825 */ /* 0x004fcc00078e0204 */
[----:B------:R-:W2:Y:S01]  /*01e0*/  LDG.E R2, desc[UR36][R2.64] ;  /* 0x0000002402027981 */ /* 0x000ea2000c1e1900 */
[----:B---3--:R-:W-:-:S05]  /*01f0*/  IMAD.IADD R5, R7, 0x1, R0 ;  /* 0x0000000107057824 */ /* 0x008fca00078e0200 */
[----:B--2---:R-:W-:-:S13]  /*0200*/  ISETP.GT.AND P0, PT, R2, R5, PT ;  /* 0x000000050200720c */ /* 0x004fda0003f04270 */
[----:B------:R-:W-:Y:S05]  /*0210*/  @!P0 BRA `(.L_x_2) ;  /* 0x0000000000208947 */ /* 0x000fea0003800000 */
[----:B------:R-:W-:Y:S01]  /*0220*/  MOV R0, 0x0 ;  /* 0x0000000000007802 */ /* 0x000fe20000000f00 */
[----:B------:R-:W0:Y:S01]  /*0230*/  LDCU.64 UR4, c[0x4][0x8] ;  /* 0x01000100ff0477ac */ /* 0x000e220008000a00 */
[----:B------:R-:W-:Y:S02]  /*0240*/  CS2R R6, SRZ ;  /* 0x0000000000067805 */ /* 0x000fe4000001ff00 */
[----:B------:R1:W2:Y:S01]  /*0250*/  LDC.64 R2, c[0x4][R0] ;  /* 0x0100000000027b82 */ /* 0x0002a20000000a00 */
[----:B0-----:R-:W-:Y:S02]  /*0260*/  IMAD.U32 R4, RZ, RZ, UR4 ;  /* 0x00000004ff047e24 */ /* 0x001fe4000f8e00ff */
[----:B-1----:R-:W-:-:S07]  /*0270*/  IMAD.U32 R5, RZ, RZ, UR5 ;  /* 0x00000005ff057e24 */ /* 0x002fce000f8e00ff */
[----:B------:R-:W-:-:S07]  /*0280*/  LEPC R20, `(.L_x_2) ;  /* 0x000000001014794e */ /* 0x000fce0000000000 */
[----:B--2---:R-:W-:Y:S05]  /*0290*/  CALL.ABS.NOINC R2 ;  /* 0x0000000002007343 */ /* 0x004fea0003c00000 */
.L_x_2:
[----:B------:R-:W-:Y:S05]  /*02a0*/  BSYNC.RECONVERGENT B6 ;  /* 0x0000000000067941 */ /* 0x000fea0003800200 */
.L_x_1:
[----:B------:R-:W2:Y:S01]  /*02b0*/  LDG.E R3, desc[UR36][R16.64+-0xc] ;  /* 0xfffff42410037981 */ /* 0x000ea2000c1e1900 */
[----:B------:R-:W2:Y:S02]  /*02c0*/  LDC.64 R4, c[0x0][0x388] ;  /* 0x0000e200ff047b82 */ /* 0x000ea40000000a00 */
[----:B--2---:R-:W-:-:S05]  /*02d0*/  IMAD.WIDE R2, R3, 0x4, R4 ;  /* 0x0000000403027825 */ /* 0x004fca00078e0204 */
[----:B------:R-:W2:Y:S01]  /*02e0*/  LDG.E R7, desc[UR36][R2.64] ;  /* 0x0000002402077981 */ /* 0x000ea2000c1e1900 */
[----:B------:R-:W-:Y:S01]  /*02f0*/  BSSY.RECONVERGENT B6, `(.L_x_3) ;  /* 0x0000012000067945 */ /* 0x000fe20003800200 */
        /* <DEDUP_REMOVED lines=17> */
.L_x_4:
[----:B------:R-:W-:Y:S05]  /*0410*/  BSYNC.RECONVERGENT B6 ;  /* 0x0000000000067941 */ /* 0x000fea0003800200 */
.L_x_3:
        /* <DEDUP_REMOVED lines=22> */
.L_x_6:
[----:B------:R-:W-:Y:S05]  /*0580*/  BSYNC.RECONVERGENT B6 ;  /* 0x0000000000067941 */ /* 0x000fea0003800200 */
.L_x_5:
        /* <DEDUP_REMOVED lines=22> */
.L_x_8:
[----:B------:R-:W-:Y:S05]  /*06f0*/  BSYNC.RECONVERGENT B6 ;  /* 0x0000000000067941 */ /* 0x000fea0003800200 */
.L_x_7:
[----:B------:R-:W-:Y:S02]  /*0700*/  ISETP.NE.AND P6, PT, R23, RZ, PT ;  /* 0x000000ff1700720c */ /* 0x000fe40003fc5270 */
[----:B------:R-:W-:-:S05]  /*0710*/  IADD3 R16, P0, PT, R16, 0x30, RZ ;  /* 0x0000003010107810 */ /* 0x000fca0007f1e0ff */
[----:B------:R-:W-:-:S06]  /*0720*/  IMAD.X R17, RZ, RZ, R17, P0 ;  /* 0x000000ffff117224 */ /* 0x000fcc00000e0611 */
[----:B------:R-:W-:Y:S05]  /*0730*/  @P6 BRA `(.L_x_9) ;  /* 0xfffffff800746947 */ /* 0x000fea000383ffff */
[----:B------:R-:W-:Y:S05]  /*0740*/  BSYNC.RECONVERGENT B7 ;  /* 0x0000000000077941 */ /* 0x000fea0003800200 */
.L_x_0:
[----:B------:R-:W-:-:S13]  /*0750*/  ISETP.NE.AND P0, PT, R19, RZ, PT ;  /* 0x000000ff1300720c */ /* 0x000fda0003f05270 */
[----:B0-----:R-:W-:Y:S05]  /*0760*/  @!P0 EXIT ;  /* 0x000000000000894d */ /* 0x001fea0003800000 */
[----:B------:R-:W0:Y:S01]  /*0770*/  LDC.64 R2, c[0x0][0x380] ;  /* 0x0000e000ff027b82 */ /* 0x000e220000000a00 */
[----:B------:R-:W-:-:S07]  /*0780*/  IMAD.MOV R22, RZ, RZ, -R19 ;  /* 0x000000ffff167224 */ /* 0x000fce00078e0a13 */
[----:B------:R-:W1:Y:S01]  /*0790*/  LDC.64 R16, c[0x0][0x388] ;  /* 0x0000e200ff107b82 */ /* 0x000e620000000a00 */
[----:B0-----:R-:W-:-:S03]  /*07a0*/  IMAD.WIDE.U32 R2, R18, 0xc, R2 ;  /* 0x0000000c12027825 */ /* 0x001fc600078e0002 */
[----:B------:R-:W-:-:S05]  /*07b0*/  IADD3 R18, P0, PT, R2, 0x4, RZ ;  /* 0x0000000402127810 */ /* 0x000fca0007f1e0ff */
[----:B-1----:R-:W-:-:S08]  /*07c0*/  IMAD.X R19, RZ, RZ, R3, P0 ;  /* 0x000000ffff137224 */ /* 0x002fd000000e0603 */
.L_x_12:
[----:B------:R-:W2:Y:S02]  /*07d0*/  LDG.E R3, desc[UR36][R18.64+-0x4] ;  /* 0xfffffc2412037981 */ /* 0x000ea4000c1e1900 */
        /* <DEDUP_REMOVED lines=23> */
.L_x_11:
[----:B------:R-:W-:Y:S05]  /*0950*/  BSYNC.RECONVERGENT B6 ;  /* 0x0000000000067941 */ /* 0x000fea0003800200 */
.L_x_10:
[----:B------:R-:W-:Y:S02]  /*0960*/  ISETP.NE.AND P6, PT, R23, RZ, PT ;  /* 0x000000ff1700720c */ /* 0x000fe40003fc5270 */
[----:B------:R-:W-:-:S05]  /*0970*/  IADD3 R18, P0, PT, R18, 0xc, RZ ;  /* 0x0000000c12127810 */ /* 0x000fca0007f1e0ff */
[----:B------:R-:W-:-:S06]  /*0980*/  IMAD.X R19, RZ, RZ, R19, P0 ;  /* 0x000000ffff137224 */ /* 0x000fcc00000e0613 */
[----:B------:R-:W-:Y:S05]  /*0990*/  @P6 BRA `(.L_x_12) ;  /* 0xfffffffc008c6947 */ /* 0x000fea000383ffff */
[----:B------:R-:W-:Y:S05]  /*09a0*/  EXIT ;  /* 0x000000000000794d */ /* 0x000fea0003800000 */
.L_x_13:
[----:B------:R-:W-:-:S00]  /*09b0*/  BRA `(.L_x_13) ;  /* 0xfffffffc00fc7947 */ /* 0x000fc0000383ffff */
[----:B------:R-:W-:-:S00]  /*09c0*/  NOP ;  /* 0x0000000000007918 */ /* 0x000fc00000000000 */
        /* <DEDUP_REMOVED lines=11> */
.L_x_32:


//--------------------- .text._Z9relax_seqP4EdgePiS1_i --------------------------
	.section	.text._Z9relax_seqP4EdgePiS1_i,"ax",@progbits
	.align	128
        .global         _Z9relax_seqP4EdgePiS1_i
        .type           _Z9relax_seqP4EdgePiS1_i,@function
        .size           _Z9relax_seqP4EdgePiS1_i,(.L_x_33 - _Z9relax_seqP4EdgePiS1_i)
        .other          _Z9relax_seqP4EdgePiS1_i,@"STO_CUDA_ENTRY STV_DEFAULT"
_Z9relax_seqP4EdgePiS1_i:
.text._Z9relax_seqP4EdgePiS1_i:
[----:B------:R-:W-:Y:S08]  /*0000*/  LDC R1, c[0x0][0x37c] ;  /* 0x0000df00ff017b82 */ /* 0x000ff00000000800 */
[----:B------:R-:W0:Y:S02]  /*0010*/  LDC R3, c[0x0][0x398] ;  /* 0x0000e600ff037b82 */ /* 0x000e240000000800 */
[----:B0-----:R-:W-:-:S13]  /*0020*/  ISETP.GE.AND P0, PT, R3, 0x1, PT ;  /* 0x000000010300780c */ /* 0x001fda0003f06270 */
[----:B------:R-:W-:Y:S05]  /*0030*/  @!P0 EXIT ;  /* 0x000000000000894d */ /* 0x000fea0003800000 */
[C---:B------:R-:W-:Y:S01]  /*0040*/  ISETP.GE.U32.AND P0, PT, R3.reuse, 0x4, PT ;  /* 0x000000040300780c */ /* 0x040fe20003f06070 */
[----:B------:R-:W0:Y:S01]  /*0050*/  LDCU.64 UR6, c[0x0][0x358] ;  /* 0x00006b00ff0677ac */ /* 0x000e220008000a00 */
[----:B------:R-:W-:Y:S01]  /*0060*/  LOP3.LUT R0, R3, 0x3, RZ, 0xc0, !PT ;  /* 0x0000000303007812 */ /* 0x000fe200078ec0ff */
[----:B------:R-:W-:-:S10]  /*0070*/  IMAD.MOV.U32 R2, RZ, RZ, RZ ;  /* 0x000000ffff027224 */ /* 0x000fd400078e00ff */
[----:B------:R-:W-:Y:S05]  /*0080*/  @!P0 BRA `(.L_x_14) ;  /* 0x0000000400248947 */ /* 0x000fea0003800000 */
[----:B------:R-:W1:Y:S01]  /*0090*/  LDCU.64 UR4, c[0x0][0x380] ;  /* 0x00007000ff0477ac */ /* 0x000e620008000a00 */
[----:B------:R-:W2:Y:S01]  /*00a0*/  LDC.64 R4, c[0x0][0x388] ;  /* 0x0000e200ff047b82 */ /* 0x000ea20000000a00 */
[----:B------:R-:W-:-:S05]  /*00b0*/  LOP3.LUT R2, R3, 0x7ffffffc, RZ, 0xc0, !PT ;  /* 0x7ffffffc03027812 */ /* 0x000fca00078ec0ff */
[----:B------:R-:W-:Y:S01]  /*00c0*/  IMAD.MOV R3, RZ, RZ, -R2 ;  /* 0x000000ffff037224 */ /* 0x000fe200078e0a02 */
[----:B-1----:R-:W-:-:S04]  /*00d0*/  UIADD3 UR4, UP0, UPT, UR4, 0x18, URZ ;  /* 0x0000001804047890 */ /* 0x002fc8000ff1e0ff */
[----:B------:R-:W-:Y:S02]  /*00e0*/  UIADD3.X UR5, UPT, UPT, URZ, UR5, URZ, UP0, !UPT ;  /* 0x00000005ff057290 */ /* 0x000fe400087fe4ff */
[----:B------:R-:W-:-:S04]  /*00f0*/  MOV R6, UR4 ;  /* 0x0000000400067c02 */ /* 0x000fc80008000f00 */
[----:B------:R-:W-:-:S07]  /*0100*/  IMAD.U32 R7, RZ, RZ, UR5 ;  /* 0x00000005ff077e24 */ /* 0x000fce000f8e00ff */
.L_x_19:
[----:B01----:R-:W2:Y:S02]  /*0110*/  LDG.E R13, desc[UR6][R6.64+-0x18] ;  /* 0xffffe806060d7981 */ /* 0x003ea4000c1e1900 */
[----:B--2---:R-:W-:-:S05]  /*0120*/  IMAD.WIDE R8, R13, 0x4, R4 ;  /* 0x000000040d087825 */ /* 0x004fca00078e0204 */
[----:B------:R-:W2:Y:S02]  /*0130*/  LDG.E R15, desc[UR6][R8.64] ;  /* 0x00000006080f7981 */ /* 0x000ea4000c1e1900 */
[----:B--2---:R-:W-:-:S13]  /*0140*/  ISETP.NE.AND P0, PT, R15, 0x1869f, PT ;  /* 0x0001869f0f00780c */ /* 0x004fda0003f05270 */
[----:B------:R-:W-:Y:S05]  /*0150*/  @!P0 BRA `(.L_x_15) ;  /* 0x0000000000288947 */ /* 0x000fea0003800000 */
[----:B------:R-:W2:Y:S04]  /*0160*/  LDG.E R17, desc[UR6][R6.64+-0x14] ;  /* 0xffffec0606117981 */ /* 0x000ea8000c1e1900 */
[----:B------:R-:W3:Y:S01]  /*0170*/  LDG.E R8, desc[UR6][R6.64+-0x10] ;  /* 0xfffff00606087981 */ /* 0x000ee2000c1e1900 */
[----:B--2---:R-:W-:-:S05]  /*0180*/  IMAD.WIDE R10, R17, 0x4, R4 ;  /* 0x00000004110a7825 */ /* 0x004fca00078e0204 */
[----:B------:R-:W2:Y:S01]  /*0190*/  LDG.E R9, desc[UR6][R10.64] ;  /* 0x000000060a097981 */ /* 0x000ea2000c1e1900 */
[----:B---3--:R-:W-:-:S05]  /*01a0*/  IMAD.IADD R15, R15, 0x1, R8 ;  /* 0x000000010f0f7824 */ /* 0x008fca00078e0208 */
[----:B--2---:R-:W-:-:S13]  /*01b0*/  ISETP.GT.AND P0, PT, R9, R15, PT ;  /* 0x0000000f0900720c */ /* 0x004fda0003f04270 */
[----:B------:R-:W0:Y:S01]  /*01c0*/  @P0 LDC.64 R8, c[0x0][0x390] ;  /* 0x0000e400ff080b82 */ /* 0x000e220000000a00 */
[----:B------:R1:W-:Y:S01]  /*01d0*/  @P0 STG.E desc[UR6][R10.64], R15 ;  /* 0x0000000f0a000986 */ /* 0x0003e2000c101906 */
[----:B0-----:R-:W-:-:S05]  /*01e0*/  @P0 IMAD.WIDE R8, R17, 0x4, R8 ;  /* 0x0000000411080825 */ /* 0x001fca00078e0208 */
[----:B------:R1:W-:Y:S02]  /*01f0*/  @P0 STG.E desc[UR6][R8.64], R13 ;  /* 0x0000000d08000986 */ /* 0x0003e4000c101906 */
.L_x_15:
[----:B-1----:R-:W2:Y:S02]  /*0200*/  LDG.E R13, desc[UR6][R6.64+-0xc] ;  /* 0xfffff406060d7981 */ /* 0x002ea4000c1e1900 */
        /* <DEDUP_REMOVED lines=8> */
[----:B---3--:R-:W-:-:S04]  /*0290*/  IADD3 R15, PT, PT, R15, R8, RZ ;  /* 0x000000080f0f7210 */ /* 0x008fc80007ffe0ff */
[----:B--2---:R-:W-:-:S13]  /*02a0*/  ISETP.GT.AND P0, PT, R9, R15, PT ;  /* 0x0000000f0900720c */ /* 0x004fda0003f04270 */
[----:B------:R-:W0:Y:S01]  /*02b0*/  @P0 LDC.64 R8, c[0x0][0x390] ;  /* 0x0000e400ff080b82 */ /* 0x000e220000000a00 */
[----:B------:R1:W-:Y:S01]  /*02c0*/  @P0 STG.E desc[UR6][R10.64], R15 ;  /* 0x0000000f0a000986 */ /* 0x0003e2000c101906 */
[----:B0-----:R-:W-:-:S05]  /*02d0*/  @P0 IMAD.WIDE R8, R17, 0x4, R8 ;  /* 0x0000000411080825 */ /* 0x001fca00078e0208 */
[----:B------:R1:W-:Y:S02]  /*02e0*/  @P0 STG.E desc[UR6][R8.64], R13 ;  /* 0x0000000d08000986 */ /* 0x0003e4000c101906 */
.L_x_16:
        /* <DEDUP_REMOVED lines=15> */
.L_x_17:
[----:B-1----:R-:W2:Y:S02]  /*03e0*/  LDG.E R13, desc[UR6][R6.64+0xc] ;  /* 0x00000c06060d7981 */ /* 0x002ea4000c1e1900 */
[----:B--2---:R-:W-:-:S05]  /*03f0*/  IMAD.WIDE R8, R13, 0x4, R4 ;  /* 0x000000040d087825 */ /* 0x004fca00078e0204 */
[----:B------:R-:W2:Y:S01]  /*0400*/  LDG.E R15, desc[UR6][R8.64] ;  /* 0x00000006080f7981 */ /* 0x000ea2000c1e1900 */
[----:B------:R-:W-:-:S04]  /*0410*/  IADD3 R3, PT, PT, R3, 0x4, RZ ;  /* 0x0000000403037810 */ /* 0x000fc80007ffe0ff */
[----:B------:R-:W-:Y:S02]  /*0420*/  ISETP.NE.AND P0, PT, R3, RZ, PT ;  /* 0x000000ff0300720c */ /* 0x000fe40003f05270 */
        /* <DEDUP_REMOVED lines=12> */
.L_x_18:
[----:B------:R-:W-:-:S04]  /*04f0*/  IADD3 R6, P1, PT, R6, 0x30, RZ ;  /* 0x0000003006067810 */ /* 0x000fc80007f3e0ff */
[----:B------:R-:W-:Y:S01]  /*0500*/  IADD3.X R7, PT, PT, RZ, R7, RZ, P1, !PT ;  /* 0x00000007ff077210 */ /* 0x000fe20000ffe4ff */
[----:B------:R-:W-:Y:S08]  /*0510*/  @P0 BRA `(.L_x_19) ;  /* 0xfffffff800fc0947 */ /* 0x000ff0000383ffff */
.L_x_14:
[----:B------:R-:W-:-:S13]  /*0520*/  ISETP.NE.AND P0, PT, R0, RZ, PT ;  /* 0x000000ff0000720c */ /* 0x000fda0003f05270 */
[----:B0-----:R-:W-:Y:S05]  /*0530*/  @!P0 EXIT ;  /* 0x000000000000894d */ /* 0x001fea0003800000 */
[----:B------:R-:W0:Y:S01]  /*0540*/  LDC.64 R6, c[0x0][0x380] ;  /* 0x0000e000ff067b82 */ /* 0x000e220000000a00 */
[----:B------:R-:W-:-:S07]  /*0550*/  IMAD.MOV R0, RZ, RZ, -R0 ;  /* 0x000000ffff007224 */ /* 0x000fce00078e0a00 */
[----:B------:R-:W2:Y:S01]  /*0560*/  LDC.64 R4, c[0x0][0x388] ;  /* 0x0000e200ff047b82 */ /* 0x000ea20000000a00 */
[----:B0-----:R-:W-:-:S03]  /*0570*/  IMAD.WIDE.U32 R2, R2, 0xc, R6 ;  /* 0x0000000c02027825 */ /* 0x001fc600078e0006 */
[----:B-1----:R-:W-:-:S04]  /*0580*/  IADD3 R10, P0, PT, R2, 0x4, RZ ;  /* 0x00000004020a7810 */ /* 0x002fc80007f1e0ff */
[----:B------:R-:W-:-:S09]  /*0590*/  IADD3.X R7, PT, PT, RZ, R3, RZ, P0, !PT ;  /* 0x00000003ff077210 */ /* 0x000fd200007fe4ff */
.L_x_21:
[----:B------:R-:W-:-:S05]  /*05a0*/  IMAD.MOV.U32 R6, RZ, RZ, R10 ;  /* 0x000000ffff067224 */ /* 0x000fca00078e000a */
[----:B-1----:R-:W2:Y:S02]  /*05b0*/  LDG.E R11, desc[UR6][R6.64+-0x4] ;  /* 0xfffffc06060b7981 */ /* 0x002ea4000c1e1900 */
[----:B--2---:R-:W-:-:S05]  /*05c0*/  IMAD.WIDE R2, R11, 0x4, R4 ;  /* 0x000000040b027825 */ /* 0x004fca00078e0204 */
[----:B------:R-:W2:Y:S01]  /*05d0*/  LDG.E R13, desc[UR6][R2.64] ;  /* 0x00000006020d7981 */ /* 0x000ea2000c1e1900 */
[----:B------:R-:W-:Y:S02]  /*05e0*/  IADD3 R0, PT, PT, R0, 0x1, RZ ;  /* 0x0000000100007810 */ /* 0x000fe40007ffe0ff */
[----:B------:R-:W-:Y:S02]  /*05f0*/  IADD3 R10, P1, PT, R6, 0xc, RZ ;  /* 0x0000000c060a7810 */ /* 0x000fe40007f3e0ff */
        /* <DEDUP_REMOVED lines=13> */
.L_x_20:
[----:B------:R-:W-:Y:S01]  /*06d0*/  IADD3.X R7, PT, PT, RZ, R7, RZ, P1, !PT ;  /* 0x00000007ff077210 */ /* 0x000fe20000ffe4ff */
[----:B------:R-:W-:Y:S06]  /*06e0*/  @P0 BRA `(.L_x_21) ;  /* 0xfffffffc00ac0947 */ /* 0x000fec000383ffff */
[----:B------:R-:W-:Y:S05]  /*06f0*/  EXIT ;  /* 0x000000000000794d */ /* 0x000fea0003800000 */
.L_x_22:
        /* <DEDUP_REMOVED lines=16> */
.L_x_33:


//--------------------- .text._Z14initialize_seqPiS_ii --------------------------
	.section	.text._Z14initialize_seqPiS_ii,"ax",@progbits
	.align	128
        .global         _Z14initialize_seqPiS_ii
        .type           _Z14initialize_seqPiS_ii,@function
        .size           _Z14initialize_seqPiS_ii,(.L_x_34 - _Z14initialize_seqPiS_ii)
        .other          _Z14initialize_seqPiS_ii,@"STO_CUDA_ENTRY STV_DEFAULT"
_Z14initialize_seqPiS_ii:
.text._Z14initialize_seqPiS_ii:
[----:B------:R-:W-:Y:S08]  /*0000*/  LDC R1, c[0x0][0x37c] ;  /* 0x0000df00ff017b82 */ /* 0x000ff00000000800 */
[----:B------:R-:W0:Y:S02]  /*0010*/  LDC R4, c[0x0][0x390] ;  /* 0x0000e400ff047b82 */ /* 0x000e240000000800 */
[----:B0-----:R-:W-:-:S13]  /*0020*/  ISETP.GE.AND P0, PT, R4, 0x1, PT ;  /* 0x000000010400780c */ /* 0x001fda0003f06270 */
[----:B------:R-:W-:Y:S05]  /*0030*/  @!P0 EXIT ;  /* 0x000000000000894d */ /* 0x000fea0003800000 */
[C---:B------:R-:W-:Y:S01]  /*0040*/  ISETP.GE.U32.AND P1, PT, R4.reuse, 0x8, PT ;  /* 0x000000080400780c */ /* 0x040fe20003f26070 */
[----:B------:R-:W0:Y:S01]  /*0050*/  LDCU.64 UR12, c[0x0][0x358] ;  /* 0x00006b00ff0c77ac */ /* 0x000e220008000a00 */
[----:B------:R-:W-:Y:S01]  /*0060*/  LOP3.LUT R12, R4, 0x7, RZ, 0xc0, !PT ;  /* 0x00000007040c7812 */ /* 0x000fe200078ec0ff */
[----:B------:R-:W-:-:S03]  /*0070*/  IMAD.MOV.U32 R0, RZ, RZ, RZ ;  /* 0x000000ffff007224 */ /* 0x000fc600078e00ff */
[----:B------:R-:W-:-:S07]  /*0080*/  ISETP.NE.AND P0, PT, R12, RZ, PT ;  /* 0x000000ff0c00720c */ /* 0x000fce0003f05270 */
[----:B------:R-:W-:Y:S06]  /*0090*/  @!P1 BRA `(.L_x_23) ;  /* 0x0000000400009947 */ /* 0x000fec0003800000 */
[----:B------:R-:W1:Y:S01]  /*00a0*/  LDCU.128 UR8, c[0x0][0x380] ;  /* 0x00007000ff0877ac */ /* 0x000e620008000c00 */
[----:B------:R-:W-:Y:S01]  /*00b0*/  LOP3.LUT R0, R4, 0x7ffffff8, RZ, 0xc0, !PT ;  /* 0x7ffffff804007812 */ /* 0x000fe200078ec0ff */
[----:B------:R-:W-:Y:S01]  /*00c0*/  IMAD.MOV.U32 R5, RZ, RZ, RZ ;  /* 0x000000ffff057224 */ /* 0x000fe200078e00ff */
[----:B------:R-:W2:Y:S01]  /*00d0*/  LDCU UR14, c[0x0][0x394] ;  /* 0x00007280ff0e77ac */ /* 0x000ea20008000800 */
[----:B-1----:R-:W-:Y:S02]  /*00e0*/  UIADD3 UR6, UP0, UPT, UR8, 0x10, URZ ;  /* 0x0000001008067890 */ /* 0x002fe4000ff1e0ff */
[----:B------:R-:W-:Y:S02]  /*00f0*/  UIADD3 UR4, UP1, UPT, UR10, 0x10, URZ ;  /* 0x000000100a047890 */ /* 0x000fe4000ff3e0ff */
[----:B------:R-:W-:Y:S02]  /*0100*/  UIADD3.X UR7, UPT, UPT, URZ, UR9, URZ, UP0, !UPT ;  /* 0x00000009ff077290 */ /* 0x000fe400087fe4ff */
[----:B------:R-:W-:Y:S01]  /*0110*/  UIADD3.X UR5, UPT, UPT, URZ, UR11, URZ, UP1, !UPT ;  /* 0x0000000bff057290 */ /* 0x000fe20008ffe4ff */
[----:B------:R-:W-:Y:S01]  /*0120*/  IMAD.U32 R10, RZ, RZ, UR6 ;  /* 0x00000006ff0a7e24 */ /* 0x000fe2000f8e00ff */
[----:B--2---:R-:W-:Y:S01]  /*0130*/  UIADD3 UR8, UPT, UPT, -UR14, URZ, URZ ;  /* 0x000000ff0e087290 */ /* 0x004fe2000fffe1ff */
[----:B------:R-:W-:-:S02]  /*0140*/  IMAD.U32 R8, RZ, RZ, UR4 ;  /* 0x00000004ff087e24 */ /* 0x000fc4000f8e00ff */
[----:B------:R-:W-:Y:S02]  /*0150*/  IMAD.U32 R13, RZ, RZ, UR7 ;  /* 0x00000007ff0d7e24 */ /* 0x000fe4000f8e00ff */
[----:B------:R-:W-:-:S07]  /*0160*/  IMAD.U32 R11, RZ, RZ, UR5 ;  /* 0x00000005ff0b7e24 */ /* 0x000fce000f8e00ff */
.L_x_24:
[C---:B--2---:R-:W-:Y:S01]  /*0170*/  VIADD R2, R5.reuse, 0x1 ;  /* 0x0000000105027836 */ /* 0x044fe20000000000 */
[----:B------:R-:W-:Y:S01]  /*0180*/  ISETP.NE.AND P6, PT, RZ, UR8, PT ;  /* 0x00000008ff007c0c */ /* 0x000fe2000bfc5270 */
[C---:B------:R-:W-:Y:S01]  /*0190*/  VIADD R3, R5.reuse, 0x2 ;  /* 0x0000000205037836 */ /* 0x040fe20000000000 */
[----:B------:R-:W-:Y:S01]  /*01a0*/  UIADD3 UR8, UPT, UPT, UR8, 0x8, URZ ;  /* 0x0000000808087890 */ /* 0x000fe2000fffe0ff */
[C---:B------:R-:W-:Y:S01]  /*01b0*/  VIADD R6, R5.reuse, 0x3 ;  /* 0x0000000305067836 */ /* 0x040fe20000000000 */
[----:B------:R-:W-:Y:S01]  /*01c0*/  ISETP.NE.AND P2, PT, R2, UR14, PT ;  /* 0x0000000e02007c0c */ /* 0x000fe2000bf45270 */
[----:B------:R-:W-:Y:S01]  /*01d0*/  VIADD R2, R5, 0x4 ;  /* 0x0000000405027836 */ /* 0x000fe20000000000 */
[----:B------:R-:W-:Y:S01]  /*01e0*/  ISETP.NE.AND P1, PT, R3, UR14, PT ;  /* 0x0000000e03007c0c */ /* 0x000fe2000bf25270 */
[C---:B------:R-:W-:Y:S01]  /*01f0*/  VIADD R3, R5.reuse, 0x5 ;  /* 0x0000000505037836 */ /* 0x040fe20000000000 */
[----:B------:R-:W-:Y:S02]  /*0200*/  SEL R7, RZ, 0x1869f, !P6 ;  /* 0x0001869fff077807 */ /* 0x000fe40007000000 */
[----:B------:R-:W-:Y:S01]  /*0210*/  ISETP.NE.AND P3, PT, R2, UR14, PT ;  /* 0x0000000e02007c0c */ /* 0x000fe2000bf65270 */
[----:B------:R-:W-:Y:S01]  /*0220*/  VIADD R2, R5, 0x6 ;  /* 0x0000000605027836 */ /* 0x000fe20000000000 */
[----:B------:R-:W-:Y:S01]  /*0230*/  ISETP.NE.AND P5, PT, R3, UR14, PT ;  /* 0x0000000e03007c0c */ /* 0x000fe2000bfa5270 */
[C---:B------:R-:W-:Y:S01]  /*0240*/  VIADD R3, R5.reuse, 0x7 ;  /* 0x0000000705037836 */ /* 0x040fe20000000000 */
[----:B------:R-:W-:Y:S01]  /*0250*/  SEL R9, RZ, 0x1869f, !P2 ;  /* 0x0001869fff097807 */ /* 0x000fe20005000000 */
[----:B------:R-:W-:Y:S01]  /*0260*/  VIADD R5, R5, 0x8 ;  /* 0x0000000805057836 */ /* 0x000fe20000000000 */
[----:B------:R-:W-:Y:S01]  /*0270*/  ISETP.NE.AND P6, PT, R2, UR14, PT ;  /* 0x0000000e02007c0c */ /* 0x000fe2000bfc5270 */
[----:B------:R-:W-:Y:S01]  /*0280*/  IMAD.MOV.U32 R2, RZ, RZ, R10 ;  /* 0x000000ffff027224 */ /* 0x000fe200078e000a */
[----:B------:R-:W-:Y:S01]  /*0290*/  ISETP.NE.AND P2, PT, R3, UR14, PT ;  /* 0x0000000e03007c0c */ /* 0x000fe2000bf45270 */
[----:B------:R-:W-:Y:S01]  /*02a0*/  IMAD.MOV.U32 R3, RZ, RZ, R13 ;  /* 0x000000ffff037224 */ /* 0x000fe200078e000d */
[----:B------:R-:W-:Y:S01]  /*02b0*/  ISETP.NE.AND P4, PT, R6, UR14, PT ;  /* 0x0000000e06007c0c */ /* 0x000fe2000bf85270 */
[----:B------:R-:W-:Y:S01]  /*02c0*/  IMAD.MOV.U32 R6, RZ, RZ, R8 ;  /* 0x000000ffff067224 */ /* 0x000fe200078e0008 */
[----:B------:R-:W-:-:S02]  /*02d0*/  SEL R15, RZ, 0x1869f, !P3 ;  /* 0x0001869fff0f7807 */ /* 0x000fc40005800000 */
[----:B0-----:R0:W-:Y:S01]  /*02e0*/  STG.E desc[UR12][R2.64+-0x10], R7 ;  /* 0xfffff00702007986 */ /* 0x0011e2000c10190c */
[----:B------:R-:W-:Y:S02]  /*02f0*/  SEL R13, RZ, 0x1869f, !P4 ;  /* 0x0001869fff0d7807 */ /* 0x000fe40006000000 */
[----:B------:R-:W-:Y:S02]  /*0300*/  SEL R17, RZ, 0x1869f, !P5 ;  /* 0x0001869fff117807 */ /* 0x000fe40006800000 */
[----:B------:R-:W-:Y:S02]  /*0310*/  SEL R19, RZ, 0x1869f, !P6 ;  /* 0x0001869fff137807 */ /* 0x000fe40007000000 */
[----:B------:R-:W-:Y:S01]  /*0320*/  IADD3 R8, P3, PT, R6, 0x20, RZ ;  /* 0x0000002006087810 */ /* 0x000fe20007f7e0ff */
[----:B0-----:R-:W-:Y:S01]  /*0330*/  IMAD.MOV.U32 R7, RZ, RZ, R11 ;  /* 0x000000ffff077224 */ /* 0x001fe200078e000b */
[----:B------:R-:W-:Y:S02]  /*0340*/  SEL R11, RZ, 0x1869f, !P1 ;  /* 0x0001869fff0b7807 */ /* 0x000fe40004800000 */
[----:B------:R-:W-:-:S02]  /*0350*/  ISETP.NE.AND P1, PT, R5, R0, PT ;  /* 0x000000000500720c */ /* 0x000fc40003f25270 */
[----:B------:R-:W-:Y:S04]  /*0360*/  STG.E desc[UR12][R6.64+-0x10], RZ ;  /* 0xfffff0ff06007986 */ /* 0x000fe8000c10190c */
[----:B------:R0:W-:Y:S04]  /*0370*/  STG.E desc[UR12][R2.64+-0xc], R9 ;  /* 0xfffff40902007986 */ /* 0x0001e8000c10190c */
[----:B------:R-:W-:Y:S04]  /*0380*/  STG.E desc[UR12][R6.64+-0xc], RZ ;  /* 0xfffff4ff06007986 */ /* 0x000fe8000c10190c */
[----:B------:R1:W-:Y:S04]  /*0390*/  STG.E desc[UR12][R2.64+-0x8], R11 ;  /* 0xfffff80b02007986 */ /* 0x0003e8000c10190c */
[----:B------:R-:W-:Y:S01]  /*03a0*/  STG.E desc[UR12][R6.64+-0x8], RZ ;  /* 0xfffff8ff06007986 */ /* 0x000fe2000c10190c */
[----:B0-----:R-:W-:-:S02]  /*03b0*/  SEL R9, RZ, 0x1869f, !P2 ;  /* 0x0001869fff097807 */ /* 0x001fc40005000000 */
[----:B------:R-:W-:Y:S01]  /*03c0*/  IADD3 R10, P2, PT, R2, 0x20, RZ ;  /* 0x00000020020a7810 */ /* 0x000fe20007f5e0ff */
[----:B------:R0:W-:Y:S04]  /*03d0*/  STG.E desc[UR12][R2.64+-0x4], R13 ;  /* 0xfffffc0d02007986 */ /* 0x0001e8000c10190c */
[----:B------:R2:W-:Y:S01]  /*03e0*/  STG.E desc[UR12][R6.64+-0x4], RZ ;  /* 0xfffffcff06007986 */ /* 0x0005e2000c10190c */
[----:B-1----:R-:W-:-:S03]  /*03f0*/  IMAD.X R11, RZ, RZ, R7, P3 ;  /* 0x000000ffff0b7224 */ /* 0x002fc600018e0607 */
[----:B------:R2:W-:Y:S04]  /*0400*/  STG.E desc[UR12][R2.64], R15 ;  /* 0x0000000f02007986 */ /* 0x0005e8000c10190c */
[----:B------:R2:W-:Y:S01]  /*0410*/  STG.E desc[UR12][R6.64], RZ ;  /* 0x000000ff06007986 */ /* 0x0005e2000c10190c */
[----:B0-----:R-:W-:-:S03]  /*0420*/  IMAD.X R13, RZ, RZ, R3, P2 ;  /* 0x000000ffff0d7224 */ /* 0x001fc600010e0603 */
[----:B------:R2:W-:Y:S04]  /*0430*/  STG.E desc[UR12][R2.64+0x4], R17 ;  /* 0x0000041102007986 */ /* 0x0005e8000c10190c */
[----:B------:R2:W-:Y:S04]  /*0440*/  STG.E desc[UR12][R6.64+0x4], RZ ;  /* 0x000004ff06007986 */ /* 0x0005e8000c10190c */
[----:B------:R2:W-:Y:S04]  /*0450*/  STG.E desc[UR12][R2.64+0x8], R19 ;  /* 0x0000081302007986 */ /* 0x0005e8000c10190c */
[----:B------:R2:W-:Y:S04]  /*0460*/  STG.E desc[UR12][R6.64+0x8], RZ ;  /* 0x000008ff06007986 */ /* 0x0005e8000c10190c */
[----:B------:R2:W-:Y:S04]  /*0470*/  STG.E desc[UR12][R2.64+0xc], R9 ;  /* 0x00000c0902007986 */ /* 0x0005e8000c10190c */
[----:B------:R2:W-:Y:S01]  /*0480*/  STG.E desc[UR12][R6.64+0xc], RZ ;  /* 0x00000cff06007986 */ /* 0x0005e2000c10190c */
[----:B------:R-:W-:Y:S05]  /*0490*/  @P1 BRA `(.L_x_24) ;  /* 0xfffffffc00341947 */ /* 0x000fea000383ffff */
.L_x_23:
[----:B0-----:R-:W-:Y:S05]  /*04a0*/  @!P0 EXIT ;  /* 0x000000000000894d */ /* 0x001fea0003800000 */
[----:B------:R-:W-:Y:S02]  /*04b0*/  ISETP.GE.U32.AND P0, PT, R12, 0x4, PT ;  /* 0x000000040c00780c */ /* 0x000fe40003f06070 */
[----:B------:R-:W-:-:S04]  /*04c0*/  LOP3.LUT R8, R4, 0x3, RZ, 0xc0, !PT ;  /* 0x0000000304087812 */ /* 0x000fc800078ec0ff */
[----:B------:R-:W-:-:S07]  /*04d0*/  ISETP.NE.AND P3, PT, R8, RZ, PT ;  /* 0x000000ff0800720c */ /* 0x000fce0003f65270 */
[----:B------:R-:W-:Y:S06]  /*04e0*/  @!P0 BRA `(.L_x_25) ;  /* 0x0000000000648947 */ /* 0x000fec0003800000 */
[----:B--2---:R-:W0:Y:S01]  /*04f0*/  LDC.64 R2, c[0x0][0x380] ;  /* 0x0000e000ff027b82 */ /* 0x004e220000000a00 */
[----:B------:R-:W1:Y:S01]  /*0500*/  LDCU UR4, c[0x0][0x394] ;  /* 0x00007280ff0477ac */ /* 0x000e620008000800 */
[C---:B------:R-:W-:Y:S02]  /*0510*/  VIADD R5, R0.reuse, 0x1 ;  /* 0x0000000100057836 */ /* 0x040fe40000000000 */
[C---:B------:R-:W-:Y:S02]  /*0520*/  VIADD R9, R0.reuse, 0x2 ;  /* 0x0000000200097836 */ /* 0x040fe40000000000 */
[C---:B------:R-:W-:Y:S02]  /*0530*/  VIADD R10, R0.reuse, 0x3 ;  /* 0x00000003000a7836 */ /* 0x040fe40000000000 */
[----:B------:R-:W2:Y:S01]  /*0540*/  LDC.64 R6, c[0x0][0x388] ;  /* 0x0000e200ff067b82 */ /* 0x000ea20000000a00 */
[----:B-1----:R-:W-:Y:S02]  /*0550*/  ISETP.NE.AND P0, PT, R0, UR4, PT ;  /* 0x0000000400007c0c */ /* 0x002fe4000bf05270 */
[----:B------:R-:W-:-:S02]  /*0560*/  ISETP.NE.AND P1, PT, R5, UR4, PT ;  /* 0x0000000405007c0c */ /* 0x000fc4000bf25270 */
[----:B------:R-:W-:Y:S01]  /*0570*/  SEL R5, RZ, 0x1869f, !P0 ;  /* 0x0001869fff057807 */ /* 0x000fe20004000000 */
[----:B0-----:R-:W-:Y:S01]  /*0580*/  IMAD.WIDE.U32 R2, R0, 0x4, R2 ;  /* 0x0000000400027825 */ /* 0x001fe200078e0002 */
[----:B------:R-:W-:Y:S02]  /*0590*/  ISETP.NE.AND P0, PT, R9, UR4, PT ;  /* 0x0000000409007c0c */ /* 0x000fe4000bf05270 */
[----:B------:R-:W-:Y:S02]  /*05a0*/  ISETP.NE.AND P2, PT, R10, UR4, PT ;  /* 0x000000040a007c0c */ /* 0x000fe4000bf45270 */
[----:B------:R-:W-:Y:S01]  /*05b0*/  SEL R9, RZ, 0x1869f, !P1 ;  /* 0x0001869fff097807 */ /* 0x000fe20004800000 */
[----:B------:R0:W-:Y:S01]  /*05c0*/  STG.E desc[UR12][R2.64], R5 ;  /* 0x0000000502007986 */ /* 0x0001e2000c10190c */
[----:B------:R-:W-:Y:S01]  /*05d0*/  SEL R11, RZ, 0x1869f, !P0 ;  /* 0x0001869fff0b7807 */ /* 0x000fe20004000000 */
[----:B--2---:R-:W-:Y:S01]  /*05e0*/  IMAD.WIDE.U32 R6, R0, 0x4, R6 ;  /* 0x0000000400067825 */ /* 0x004fe200078e0006 */
[----:B------:R-:W-:-:S03]  /*05f0*/  SEL R13, RZ, 0x1869f, !P2 ;  /* 0x0001869fff0d7807 */ /* 0x000fc60005000000 */
[----:B------:R-:W-:Y:S01]  /*0600*/  VIADD R0, R0, 0x4 ;  /* 0x0000000400007836 */ /* 0x000fe20000000000 */
[----:B------:R0:W-:Y:S04]  /*0610*/  STG.E desc[UR12][R6.64], RZ ;  /* 0x000000ff06007986 */ /* 0x0001e8000c10190c */
[----:B------:R0:W-:Y:S04]  /*0620*/  STG.E desc[UR12][R2.64+0x4], R9 ;  /* 0x0000040902007986 */ /* 0x0001e8000c10190c */
[----:B------:R0:W-:Y:S04]  /*0630*/  STG.E desc[UR12][R6.64+0x4], RZ ;  /* 0x000004ff06007986 */ /* 0x0001e8000c10190c */
[----:B------:R0:W-:Y:S04]  /*0640*/  STG.E desc[UR12][R2.64+0x8], R11 ;  /* 0x0000080b02007986 */ /* 0x0001e8000c10190c */
[----:B------:R0:W-:Y:S04]  /*0650*/  STG.E desc[UR12][R6.64+0x8], RZ ;  /* 0x000008ff06007986 */ /* 0x0001e8000c10190c */
[----:B------:R0:W-:Y:S04]  /*0660*/  STG.E desc[UR12][R2.64+0xc], R13 ;  /* 0x00000c0d02007986 */ /* 0x0001e8000c10190c */
[----:B------:R0:W-:Y:S02]  /*0670*/  STG.E desc[UR12][R6.64+0xc], RZ ;  /* 0x00000cff06007986 */ /* 0x0001e4000c10190c */
.L_x_25:
[----:B------:R-:W-:Y:S05]  /*0680*/  @!P3 EXIT ;  /* 0x000000000000b94d */ /* 0x000fea0003800000 */
[----:B------:R-:W-:Y:S02]  /*0690*/  ISETP.NE.AND P0, PT, R8, 0x1, PT ;  /* 0x000000010800780c */ /* 0x000fe40003f05270 */
[----:B------:R-:W-:-:S04]  /*06a0*/  LOP3.LUT R4, R4, 0x1, RZ, 0xc0, !PT ;  /* 0x0000000104047812 */ /* 0x000fc800078ec0ff */
[----:B------:R-:W-:-:S07]  /*06b0*/  ISETP.NE.U32.AND P1, PT, R4, 0x1, PT ;  /* 0x000000010400780c */ /* 0x000fce0003f25070 */
[----:B------:R-:W-:Y:S06]  /*06c0*/  @!P0 BRA `(.L_x_26) ;  /* 0x00000000003c8947 */ /* 0x000fec0003800000 */
[----:B0-2---:R-:W0:Y:S01]  /*06d0*/  LDC.64 R2, c[0x0][0x380] ;  /* 0x0000e000ff027b82 */ /* 0x005e220000000a00 */
[----:B------:R-:W1:Y:S01]  /*06e0*/  LDCU UR4, c[0x0][0x394] ;  /* 0x00007280ff0477ac */ /* 0x000e620008000800 */
[----:B------:R-:W-:-:S06]  /*06f0*/  VIADD R6, R0, 0x1 ;  /* 0x0000000100067836 */ /* 0x000fcc0000000000 */
[----:B------:R-:W2:Y:S01]  /*0700*/  LDC.64 R4, c[0x0][0x388] ;  /* 0x0000e200ff047b82 */ /* 0x000ea20000000a00 */
[----:B-1----:R-:W-:Y:S02]  /*0710*/  ISETP.NE.AND P0, PT, R0, UR4, PT ;  /* 0x0000000400007c0c */ /* 0x002fe4000bf05270 */
[----:B------:R-:W-:Y:S02]  /*0720*/  ISETP.NE.AND P2, PT, R6, UR4, PT ;  /* 0x0000000406007c0c */ /* 0x000fe4000bf45270 */
[----:B------:R-:W-:Y:S01]  /*0730*/  SEL R7, RZ, 0x1869f, !P0 ;  /* 0x0001869fff077807 */ /* 0x000fe20004000000 */
[----:B0-----:R-:W-:Y:S01]  /*0740*/  IMAD.WIDE.U32 R2, R0, 0x4, R2 ;  /* 0x0000000400027825 */ /* 0x001fe200078e0002 */
[----:B------:R-:W-:-:S04]  /*0750*/  SEL R9, RZ, 0x1869f, !P2 ;  /* 0x0001869fff097807 */ /* 0x000fc80005000000 */
[----:B------:R1:W-:Y:S01]  /*0760*/  STG.E desc[UR12][R2.64], R7 ;  /* 0x0000000702007986 */ /* 0x0003e2000c10190c */
[----:B--2---:R-:W-:-:S04]  /*0770*/  IMAD.WIDE.U32 R4, R0, 0x4, R4 ;  /* 0x0000000400047825 */ /* 0x004fc800078e0004 */
[----:B------:R-:W-:Y:S01]  /*0780*/  VIADD R0, R0, 0x2 ;  /* 0x0000000200007836 */ /* 0x000fe20000000000 */
[----:B------:R1:W-:Y:S04]  /*0790*/  STG.E desc[UR12][R4.64], RZ ;  /* 0x000000ff04007986 */ /* 0x0003e8000c10190c */
[----:B------:R1:W-:Y:S04]  /*07a0*/  STG.E desc[UR12][R2.64+0x4], R9 ;  /* 0x0000040902007986 */ /* 0x0003e8000c10190c */
[----:B------:R1:W-:Y:S02]  /*07b0*/  STG.E desc[UR12][R4.64+0x4], RZ ;  /* 0x000004ff04007986 */ /* 0x0003e4000c10190c */
.L_x_26:
[----:B------:R-:W-:Y:S05]  /*07c0*/  @P1 EXIT ;  /* 0x000000000000194d */ /* 0x000fea0003800000 */
[----:B012---:R-:W0:Y:S01]  /*07d0*/  LDC.64 R2, c[0x0][0x380] ;  /* 0x0000e000ff027b82 */ /* 0x007e220000000a00 */
[----:B------:R-:W1:Y:S07]  /*07e0*/  LDCU UR4, c[0x0][0x394] ;  /* 0x00007280ff0477ac */ /* 0x000e6e0008000800 */
[----:B------:R-:W2:Y:S01]  /*07f0*/  LDC.64 R4, c[0x0][0x388] ;  /* 0x0000e200ff047b82 */ /* 0x000ea20000000a00 */
[----:B-1----:R-:W-:-:S04]  /*0800*/  ISETP.NE.AND P0, PT, R0, UR4, PT ;  /* 0x0000000400007c0c */ /* 0x002fc8000bf05270 */
[----:B------:R-:W-:Y:S01]  /*0810*/  SEL R7, RZ, 0x1869f, !P0 ;  /* 0x0001869fff077807 */ /* 0x000fe20004000000 */
[----:B0-----:R-:W-:-:S05]  /*0820*/  IMAD.WIDE.U32 R2, R0, 0x4, R2 ;  /* 0x0000000400027825 */ /* 0x001fca00078e0002 */
[----:B------:R-:W-:Y:S01]  /*0830*/  STG.E desc[UR12][R2.64], R7 ;  /* 0x0000000702007986 */ /* 0x000fe2000c10190c */
[----:B--2---:R-:W-:-:S05]  /*0840*/  IMAD.WIDE.U32 R4, R0, 0x4, R4 ;  /* 0x0000000400047825 */ /* 0x004fca00078e0004 */
[----:B------:R-:W-:Y:S01]  /*0850*/  STG.E desc[UR12][R4.64], RZ ;  /* 0x000000ff04007986 */ /* 0x000fe2000c10190c */
[----:B------:R-:W-:Y:S05]  /*0860*/  EXIT ;  /* 0x000000000000794d */ /* 0x000fea0003800000 */
.L_x_27:
        /* <DEDUP_REMOVED lines=9> */
.L_x_34:


//--------------------- .text._Z19checkNegativeCyclesP4EdgePii --------------------------
	.section	.text._Z19checkNegativeCyclesP4EdgePii,"ax",@progbits
	.align	128
        .global         _Z19checkNegativeCyclesP4EdgePii
        .type           _Z19checkNegativeCyclesP4EdgePii,@function
        .size           _Z19checkNegativeCyclesP4EdgePii,(.L_x_35 - _Z19checkNegativeCyclesP4EdgePii)
        .other          _Z19checkNegativeCyclesP4EdgePii,@"STO_CUDA_ENTRY STV_DEFAULT"
_Z19checkNegativeCyclesP4EdgePii:
.text._Z19checkNegativeCyclesP4EdgePii:
[----:B------:R-:W0:Y:S01]  /*0000*/  LDC R1, c[0x0][0x37c] ;  /* 0x0000df00ff017b82 */ /* 0x000e220000000800 */
[----:B------:R-:W1:Y:S07]  /*0010*/  S2R R5, SR_TID.X ;  /* 0x0000000000057919 */ /* 0x000e6e0000002100 */
[----:B------:R-:W1:Y:S01]  /*0020*/  S2UR UR4, SR_CTAID.X ;  /* 0x00000000000479c3 */ /* 0x000e620000002500 */
[----:B------:R-:W2:Y:S07]  /*0030*/  LDCU UR5, c[0x0][0x390] ;  /* 0x00007200ff0577ac */ /* 0x000eae0008000800 */
[----:B------:R-:W1:Y:S02]  /*0040*/  LDC R0, c[0x0][0x360] ;  /* 0x0000d800ff007b82 */ /* 0x000e640000000800 */
[----:B-1----:R-:W-:-:S05]  /*0050*/  IMAD R5, R0, UR4, R5 ;  /* 0x0000000400057c24 */ /* 0x002fca000f8e0205 */
[----:B--2---:R-:W-:-:S13]  /*0060*/  ISETP.GE.AND P0, PT, R5, UR5, PT ;  /* 0x0000000505007c0c */ /* 0x004fda000bf06270 */
[----:B0-----:R-:W-:Y:S05]  /*0070*/  @P0 EXIT ;  /* 0x000000000000094d */ /* 0x001fea0003800000 */
[----:B------:R-:W0:Y:S01]  /*0080*/  LDC.64 R2, c[0x0][0x380] ;  /* 0x0000e000ff027b82 */ /* 0x000e220000000a00 */
[----:B------:R-:W1:Y:S07]  /*0090*/  LDCU.64 UR4, c[0x0][0x358] ;  /* 0x00006b00ff0477ac */ /* 0x000e6e0008000a00 */
[----:B------:R-:W2:Y:S01]  /*00a0*/  LDC.64 R6, c[0x0][0x388] ;  /* 0x0000e200ff067b82 */ /* 0x000ea20000000a00 */
[----:B0-----:R-:W-:-:S05]  /*00b0*/  IMAD.WIDE R2, R5, 0xc, R2 ;  /* 0x0000000c05027825 */ /* 0x001fca00078e0202 */
[----:B-1----:R-:W2:Y:S02]  /*00c0*/  LDG.E R5, desc[UR4][R2.64] ;  /* 0x0000000402057981 */ /* 0x002ea4000c1e1900 */
[----:B--2---:R-:W-:-:S05]  /*00d0*/  IMAD.WIDE R4, R5, 0x4, R6 ;  /* 0x0000000405047825 */ /* 0x004fca00078e0206 */
[----:B------:R-:W2:Y:S02]  /*00e0*/  LDG.E R0, desc[UR4][R4.64] ;  /* 0x0000000404007981 */ /* 0x000ea4000c1e1900 */
[----:B--2---:R-:W-:-:S13]  /*00f0*/  ISETP.NE.AND P0, PT, R0, 0x1869f, PT ;  /* 0x0001869f0000780c */ /* 0x004fda0003f05270 */
[----:B------:R-:W-:Y:S05]  /*0100*/  @!P0 EXIT ;  /* 0x000000000000894d */ /* 0x000fea0003800000 */
[----:B------:R-:W2:Y:S02]  /*0110*/  LDG.E R5, desc[UR4][R2.64+0x4] ;  /* 0x0000040402057981 */ /* 0x000ea4000c1e1900 */
[----:B--2---:R-:W-:Y:S02]  /*0120*/  IMAD.WIDE R4, R5, 0x4, R6 ;  /* 0x0000000405047825 */ /* 0x004fe400078e0206 */
[----:B------:R-:W2:Y:S04]  /*0130*/  LDG.E R7, desc[UR4][R2.64+0x8] ;  /* 0x0000080402077981 */ /* 0x000ea8000c1e1900 */
[----:B------:R-:W3:Y:S01]  /*0140*/  LDG.E R4, desc[UR4][R4.64] ;  /* 0x0000000404047981 */ /* 0x000ee2000c1e1900 */
[----:B--2---:R-:W-:-:S05]  /*0150*/  IMAD.IADD R7, R0, 0x1, R7 ;  /* 0x0000000100077824 */ /* 0x004fca00078e0207 */
[----:B---3--:R-:W-:-:S13]  /*0160*/  ISETP.GT.AND P0, PT, R4, R7, PT ;  /* 0x000000070400720c */ /* 0x008fda0003f04270 */
[----:B------:R-:W-:Y:S05]  /*0170*/  @!P0 EXIT ;  /* 0x000000000000894d */ /* 0x000fea0003800000 */
[----:B------:R-:W-:Y:S01]  /*0180*/  MOV R0, 0x0 ;  /* 0x0000000000007802 */ /* 0x000fe20000000f00 */
[----:B------:R-:W0:Y:S01]  /*0190*/  LDCU.64 UR4, c[0x4][0x8] ;  /* 0x01000100ff0477ac */ /* 0x000e220008000a00 */
[----:B------:R-:W-:Y:S02]  /*01a0*/  CS2R R6, SRZ ;  /* 0x0000000000067805 */ /* 0x000fe4000001ff00 */
[----:B------:R1:W2:Y:S01]  /*01b0*/  LDC.64 R2, c[0x4][R0] ;  /* 0x0100000000027b82 */ /* 0x0002a20000000a00 */
[----:B0-----:R-:W-:Y:S01]  /*01c0*/  MOV R4, UR4 ;  /* 0x0000000400047c02 */ /* 0x001fe20008000f00 */
[----:B-1----:R-:W-:-:S07]  /*01d0*/  IMAD.U32 R5, RZ, RZ, UR5 ;  /* 0x00000005ff057e24 */ /* 0x002fce000f8e00ff */
[----:B------:R-:W-:-:S07]  /*01e0*/  LEPC R20, `(.L_x_28) ;  /* 0x000000001014794e */ /* 0x000fce0000000000 */
[----:B--2---:R-:W-:Y:S05]  /*01f0*/  CALL.ABS.NOINC R2 ;  /* 0x0000000002007343 */ /* 0x004fea0003c00000 */
.L_x_28:
[----:B------:R-:W-:Y:S05]  /*0200*/  EXIT ;  /* 0x000000000000794d */ /* 0x000fea0003800000 */
.L_x_29:
        /* <DEDUP_REMOVED lines=15> */
.L_x_35:


//--------------------- .text._Z5relaxP4EdgePiS1_i --------------------------
	.section	.text._Z5relaxP4EdgePiS1_i,"ax",@progbits
	.align	128
        .global         _Z5relaxP4EdgePiS1_i
        .type           _Z5relaxP4EdgePiS1_i,@function
        .size           _Z5relaxP4EdgePiS1_i,(.L_x_36 - _Z5relaxP4EdgePiS1_i)
        .other          _Z5relaxP4EdgePiS1_i,@"STO_CUDA_ENTRY STV_DEFAULT"
_Z5relaxP4EdgePiS1_i:
.text._Z5relaxP4EdgePiS1_i:
[----:B------:R-:W-:Y:S01]  /*0000*/  LDC R1, c[0x0][0x37c] ;  /* 0x0000df00ff017b82 */ /* 0x000fe20000000800 */
[----:B------:R-:W0:Y:S07]  /*0010*/  S2R R5, SR_TID.X ;  /* 0x0000000000057919 */ /* 0x000e2e0000002100 */
[----:B------:R-:W0:Y:S01]  /*0020*/  S2UR UR4, SR_CTAID.X ;  /* 0x00000000000479c3 */ /* 0x000e220000002500 */
[----:B------:R-:W1:Y:S07]  /*0030*/  LDCU UR5, c[0x0][0x398] ;  /* 0x00007300ff0577ac */ /* 0x000e6e0008000800 */
[----:B------:R-:W0:Y:S02]  /*0040*/  LDC R0, c[0x0][0x360] ;  /* 0x0000d800ff007b82 */ /* 0x000e240000000800 */
[----:B0-----:R-:W-:-:S05]  /*0050*/  IMAD R5, R0, UR4, R5 ;  /* 0x0000000400057c24 */ /* 0x001fca000f8e0205 */
[----:B-1----:R-:W-:-:S13]  /*0060*/  ISETP.GE.AND P0, PT, R5, UR5, PT ;  /* 0x0000000505007c0c */ /* 0x002fda000bf06270 */
[----:B------:R-:W-:Y:S05]  /*0070*/  @P0 EXIT ;  /* 0x000000000000094d */ /* 0x000fea0003800000 */
        /* <DEDUP_REMOVED lines=13> */
[----:B--2---:R-:W-:-:S04]  /*0150*/  IADD3 R7, PT, PT, R0, R7, RZ ;  /* 0x0000000700077210 */ /* 0x004fc80007ffe0ff */
[----:B---3--:R-:W-:-:S13]  /*0160*/  ISETP.GT.AND P0, PT, R6, R7, PT ;  /* 0x000000070600720c */ /* 0x008fda0003f04270 */
[----:B------:R-:W-:Y:S05]  /*0170*/  @!P0 EXIT ;  /* 0x000000000000894d */ /* 0x000fea0003800000 */
[----:B------:R-:W0:Y:S01]  /*0180*/  LDC.64 R2, c[0x0][0x390] ;  /* 0x0000e400ff027b82 */ /* 0x000e220000000a00 */
[----:B------:R-:W-:Y:S01]  /*0190*/  STG.E desc[UR4][R4.64], R7 ;  /* 0x0000000704007986 */ /* 0x000fe2000c101904 */
[----:B0-----:R-:W-:-:S05]  /*01a0*/  IMAD.WIDE R2, R11, 0x4, R2 ;  /* 0x000000040b027825 */ /* 0x001fca00078e0202 */
[----:B------:R-:W-:Y:S01]  /*01b0*/  STG.E desc[UR4][R2.64], R9 ;  /* 0x0000000902007986 */ /* 0x000fe2000c101904 */
[----:B------:R-:W-:Y:S05]  /*01c0*/  EXIT ;  /* 0x000000000000794d */ /* 0x000fea0003800000 */
.L_x_30:
        /* <DEDUP_REMOVED lines=11> */
.L_x_36:


//--------------------- .text._Z10initializePiS_ii --------------------------
	.section	.text._Z10initializePiS_ii,"ax",@progbits
	.align	128
        .global         _Z10initializePiS_ii
        .type           _Z10initializePiS_ii,@function
        .size           _Z10initializePiS_ii,(.L_x_37 - _Z10initializePiS_ii)
        .other          _Z10initializePiS_ii,@"STO_CUDA_ENTRY STV_DEFAULT"
_Z10initializePiS_ii:
.text._Z10initializePiS_ii:
        /* <DEDUP_REMOVED lines=9> */
[----:B------:R-:W1:Y:S01]  /*0090*/  LDCU UR6, c[0x0][0x394] ;  /* 0x00007280ff0677ac */ /* 0x000e620008000800 */
[----:B------:R-:W2:Y:S06]  /*00a0*/  LDCU.64 UR4, c[0x0][0x358] ;  /* 0x00006b00ff0477ac */ /* 0x000eac0008000a00 */
[----:B------:R-:W3:Y:S01]  /*00b0*/  LDC.64 R4, c[0x0][0x388] ;  /* 0x0000e200ff047b82 */ /* 0x000ee20000000a00 */
[----:B-1----:R-:W-:-:S04]  /*00c0*/  ISETP.NE.AND P0, PT, R7, UR6, PT ;  /* 0x0000000607007c0c */ /* 0x002fc8000bf05270 */
[----:B------:R-:W-:Y:S01]  /*00d0*/  SEL R9, RZ, 0x1869f, !P0 ;  /* 0x0001869fff097807 */ /* 0x000fe20004000000 */
[----:B0-----:R-:W-:-:S05]  /*00e0*/  IMAD.WIDE R2, R7, 0x4, R2 ;  /* 0x0000000407027825 */ /* 0x001fca00078e0202 */
[----:B--2---:R-:W-:Y:S01]  /*00f0*/  STG.E desc[UR4][R2.64], R9 ;  /* 0x0000000902007986 */ /* 0x004fe2000c101904 */
[----:B---3--:R-:W-:-:S05]  /*0100*/  IMAD.WIDE R4, R7, 0x4, R4 ;  /* 0x0000000407047825 */ /* 0x008fca00078e0204 */
[----:B------:R-:W-:Y:S01]  /*0110*/  STG.E desc[UR4][R4.64], RZ ;  /* 0x000000ff04007986 */ /* 0x000fe2000c101904 */
[----:B------:R-:W-:Y:S05]  /*0120*/  EXIT ;  /* 0x000000000000794d */ /* 0x000fea0003800000 */
.L_x_31:
        /* <DEDUP_REMOVED lines=13> */
.L_x_37:


//--------------------- .nv.global.init           --------------------------
	.section	.nv.global.init,"aw",@progbits
.nv.global.init:
	.type		$str,@object
	.size		$str,(.L_0 - $str)
$str:
        /*0000*/ 	.byte	0x4e, 0x65, 0x67, 0x61, 0x74, 0x69, 0x76, 0x65, 0x20, 0x63, 0x79, 0x63, 0x6c, 0x65, 0x20, 0x64
        /*0010*/ 	.byte	0x65, 0x74, 0x65, 0x63, 0x74, 0x65, 0x64, 0x21, 0x0a, 0x00
.L_0:


//--------------------- .nv.shared.reserved.0     --------------------------
	.section	.nv.shared.reserved.0,"aw",@nobits
	.weak		__nv_reservedSMEM_offset_0_alias
	.size		__nv_reservedSMEM_offset_0_alias, 0, 64
	.other		__nv_reservedSMEM_offset_0_alias,@"STO_CUDA_RESERVED_SHARED STV_DEFAULT"
__nv_reservedSMEM_offset_0_alias:
	.zero		0
	.zero		64


//--------------------- .nv.constant0._Z23checkNegativeCycles_seqP4EdgePii --------------------------
	.section	.nv.constant0._Z23checkNegativeCycles_seqP4EdgePii,"a",@progbits
	.sectionflags	@""
	.align	4
.nv.constant0._Z23checkNegativeCycles_seqP4EdgePii:
	.zero		916


//--------------------- .nv.constant0._Z9relax_seqP4EdgePiS1_i --------------------------
	.section	.nv.constant0._Z9relax_seqP4EdgePiS1_i,"a",@progbits
	.sectionflags	@""
	.align	4
.nv.constant0._Z9relax_seqP4EdgePiS1_i:
	.zero		924


//--------------------- .nv.constant0._Z14initialize_seqPiS_ii --------------------------
	.section	.nv.constant0._Z14initialize_seqPiS_ii,"a",@progbits
	.sectionflags	@""
	.align	4
.nv.constant0._Z14initialize_seqPiS_ii:
	.zero		920


//--------------------- .nv.constant0._Z19checkNegativeCyclesP4EdgePii --------------------------
	.section	.nv.constant0._Z19checkNegativeCyclesP4EdgePii,"a",@progbits
	.sectionflags	@""
	.align	4
.nv.constant0._Z19checkNegativeCyclesP4EdgePii:
	.zero		916


//--------------------- .nv.constant0._Z5relaxP4EdgePiS1_i --------------------------
	.section	.nv.constant0._Z5relaxP4EdgePiS1_i,"a",@progbits
	.sectionflags	@""
	.align	4
.nv.constant0._Z5relaxP4EdgePiS1_i:
	.zero		924


//--------------------- .nv.constant0._Z10initializePiS_ii --------------------------
	.section	.nv.constant0._Z10initializePiS_ii,"a",@progbits
	.sectionflags	@""
	.align	4
.nv.constant0._Z10initializePiS_ii:
	.zero		920


//--------------------- SYMBOLS --------------------------

	.type		.nv.reservedSmem.offset0,@object
	.size		.nv.reservedSmem.offset0,0x4
	.type		vprintf,@function
